// auto-generated by cutlass_sweep.gemm — config: {"arch": "sm_100", "cluster_m": 2, "cluster_n": 1, "dtype": "fp16", "stages": 3, "tile_k": 64, "tile_m": 256, "tile_n": 64}
#include "cutlass/cutlass.h"
#include "cutlass/gemm/collective/collective_builder.hpp"
#include "cutlass/gemm/device/gemm_universal_adapter.h"
#include "cutlass/gemm/kernel/gemm_universal.hpp"
#include "cutlass/epilogue/collective/collective_builder.hpp"

using ElemA = cutlass::half_t;
using ElemB = cutlass::half_t;
using ElemCD = cutlass::half_t;
using Acc  = float;
using TileShape    = cute::Shape<cute::_256, cute::_64, cute::_64>;
using ClusterShape = cute::Shape<cute::_2, cute::_1, cute::_1>;

using CollectiveEpilogue = typename cutlass::epilogue::collective::CollectiveBuilder<
    cutlass::arch::Sm100, cutlass::arch::OpClassTensorOp,
    TileShape, ClusterShape,
    cutlass::epilogue::collective::EpilogueTileAuto,
    Acc, Acc,
    ElemCD, cutlass::layout::RowMajor, 128 / cutlass::sizeof_bits<ElemCD>::value,
    ElemCD, cutlass::layout::RowMajor, 128 / cutlass::sizeof_bits<ElemCD>::value,
    cutlass::epilogue::collective::EpilogueScheduleAuto
  >::CollectiveOp;

using CollectiveMainloop = typename cutlass::gemm::collective::CollectiveBuilder<
    cutlass::arch::Sm100, cutlass::arch::OpClassTensorOp,
    ElemA, cutlass::layout::RowMajor, 128 / cutlass::sizeof_bits<ElemA>::value,
    ElemB, cutlass::layout::ColumnMajor, 128 / cutlass::sizeof_bits<ElemB>::value,
    Acc,
    TileShape, ClusterShape,
    cutlass::gemm::collective::StageCount<3>,
    cutlass::gemm::collective::KernelScheduleAuto
  >::CollectiveOp;

using GemmKernel = cutlass::gemm::kernel::GemmUniversal<
    cute::Shape<int,int,int,int>,
    CollectiveMainloop,
    CollectiveEpilogue
>;
using Gemm = cutlass::gemm::device::GemmUniversalAdapter<GemmKernel>;

// Force the device kernel symbol into the cubin without needing a host main.
auto* _anchor = &cutlass::device_kernel<GemmKernel>;


// ===== COMPILED SASS (sm_100a) =====

	.target	sm_100a

	.elftype	@"ET_EXEC"


//--------------------- .note.nv.tkinfo           --------------------------
	.section	.note.nv.tkinfo,"",@"SHT_NOTE"
	.sectionflags	@"SHF_NOTE_NV_TKINFO"
	.tkinfo
        /*0018*/ 	.word	0x00000002
        /*0030*/ 	.string	""
        /*0030*/ 	.string	"ptxas"
        /*0030*/ 	.string	"Cuda compilation tools, release 13.0, V13.0.88"
        /*0030*/ 	.string	"Build cuda_13.0.r13.0/compiler.36424714_0"
        /*0030*/ 	.string	"-arch sm_100a -m 64 "



//--------------------- .note.nv.cuinfo           --------------------------
	.section	.note.nv.cuinfo,"",@"SHT_NOTE"
	.sectionflags	@"SHF_NOTE_NV_CUINFO"
        /*0018*/ 	.short	0x0002
        /*001a*/ 	.short	0x0064
        /*001c*/ 	.short	0x0082
	.zero		2


//--------------------- .nv.info                  --------------------------
	.section	.nv.info,"",@"SHT_CUDA_INFO"
	.align	4


	//----- nvinfo : EIATTR_REGCOUNT
	.align		4
        /*0000*/ 	.byte	0x04, 0x2f
        /*0002*/ 	.short	(.L_19 - .L_18)
	.align		4
.L_18:
        /*0004*/ 	.word	index@(_ZN7cutlass13device_kernelINS_4gemm6kernel13GemmUniversalIN4cute5tupleIJiiiiEEENS1_10collective13CollectiveMmaINS1_35MainloopSm100TmaUmmaWarpSpecializedILi3ELi2ELi4ENS5_IJNS4_1CILi2EEENSA_ILi1EEESC_EEEEENS5_IJNSA_ILi256EEENSA_ILi64EEESG_EEENS_6half_tENS5_IJlSC_lEEESI_SJ_NS4_8TiledMMAINS4_8MMA_AtomIJNS4_26SM100_MMA_F16BF16_2x1SM_SSISI_SI_fLi256ELi64ELNS4_4UMMA5MajorE0ELSO_0ELNSN_7ScaleInE0ELSP_0EEEEEENS4_6LayoutINS5_IJSC_SC_SC_EEENS5_IJNSA_ILi0EEESU_SU_EEEEENS5_IJNS4_10UnderscoreESX_SX_EEEEENS4_18SM100_TMA_2SM_LOADENS4_14ComposedLayoutINS4_7SwizzleILi3ELi4ELi3EEENS4_18smem_ptr_flag_bitsILi16EEENSS_INS5_IJNSA_ILi8EEESG_EEENS5_IJSG_SC_EEEEEEEvNS4_8identityES10_S1A_vS1B_EENS_8epilogue10collective18CollectiveEpilogueINS1D_23Sm100TmaWarpSpecializedILi3ELi2ELi32ELb1ELb0EEEJNS5_IJNSA_ILi128EEESG_SG_EEENS5_IJNSS_IS1I_SC_EENSS_INSA_ILi32EEESC_EEEEESI_SJ_SI_SJ_NS1D_6fusion15FusionCallbacksIS1H_NS1O_17LinearCombinationISI_fSI_fLNS_15FloatRoundStyleE2EEES1J_S1N_JEEENS4_5SM1004TMEM4LOAD26SM100_TMEM_LOAD_32dp32b32xENS4_13SM90_TMA_LOADENS11_INS12_ILi2ELi4ELi3EEES15_NSS_INS5_IJS16_S1L_EEENS5_IJS1L_SC_EEEEEEENS4_39AutoVectorizingCopyWithAssumedAlignmentILi128EEENS4_14SM90_TMA_STOREES23_S25_S25_EEEvvEEEEvNT_6ParamsE)
        /*0008*/ 	.word	0x00000072


	//----- nvinfo : EIATTR_FRAME_SIZE
	.align		4
.L_19:
        /*000c*/ 	.byte	0x04, 0x11
        /*000e*/ 	.short	(.L_21 - .L_20)
	.align		4
.L_20:
        /*0010*/ 	.word	index@($__internal_2_$__cuda_sm10x_tcgen05_guardrail_trap_unallocated_columns_being_dealloced)
        /*0014*/ 	.word	0x00000000


	//----- nvinfo : EIATTR_FRAME_SIZE
	.align		4
.L_21:
        /*0018*/ 	.byte	0x04, 0x11
        /*001a*/ 	.short	(.L_23 - .L_22)
	.align		4
.L_22:
        /*001c*/ 	.word	index@($__internal_1_$__cuda_sm10x_tcgen05_guardrail_trap_phase_invalid_during_alloc)
        /*0020*/ 	.word	0x00000000


	//----- nvinfo : EIATTR_FRAME_SIZE
	.align		4
.L_23:
        /*0024*/ 	.byte	0x04, 0x11
        /*0026*/ 	.short	(.L_25 - .L_24)
	.align		4
.L_24:
        /*0028*/ 	.word	index@($__internal_0_$__cuda_sm10x_tcgen05_guardrail_trap_col_being_dealloced_not_returned_by_alloc)
        /*002c*/ 	.word	0x00000000


	//----- nvinfo : EIATTR_FRAME_SIZE
	.align		4
.L_25:
        /*0030*/ 	.byte	0x04, 0x11
        /*0032*/ 	.short	(.L_27 - .L_26)
	.align		4
.L_26:
        /*0034*/ 	.word	index@(_ZN7cutlass13device_kernelINS_4gemm6kernel13GemmUniversalIN4cute5tupleIJiiiiEEENS1_10collective13CollectiveMmaINS1_35MainloopSm100TmaUmmaWarpSpecializedILi3ELi2ELi4ENS5_IJNS4_1CILi2EEENSA_ILi1EEESC_EEEEENS5_IJNSA_ILi256EEENSA_ILi64EEESG_EEENS_6half_tENS5_IJlSC_lEEESI_SJ_NS4_8TiledMMAINS4_8MMA_AtomIJNS4_26SM100_MMA_F16BF16_2x1SM_SSISI_SI_fLi256ELi64ELNS4_4UMMA5MajorE0ELSO_0ELNSN_7ScaleInE0ELSP_0EEEEEENS4_6LayoutINS5_IJSC_SC_SC_EEENS5_IJNSA_ILi0EEESU_SU_EEEEENS5_IJNS4_10UnderscoreESX_SX_EEEEENS4_18SM100_TMA_2SM_LOADENS4_14ComposedLayoutINS4_7SwizzleILi3ELi4ELi3EEENS4_18smem_ptr_flag_bitsILi16EEENSS_INS5_IJNSA_ILi8EEESG_EEENS5_IJSG_SC_EEEEEEEvNS4_8identityES10_S1A_vS1B_EENS_8epilogue10collective18CollectiveEpilogueINS1D_23Sm100TmaWarpSpecializedILi3ELi2ELi32ELb1ELb0EEEJNS5_IJNSA_ILi128EEESG_SG_EEENS5_IJNSS_IS1I_SC_EENSS_INSA_ILi32EEESC_EEEEESI_SJ_SI_SJ_NS1D_6fusion15FusionCallbacksIS1H_NS1O_17LinearCombinationISI_fSI_fLNS_15FloatRoundStyleE2EEES1J_S1N_JEEENS4_5SM1004TMEM4LOAD26SM100_TMEM_LOAD_32dp32b32xENS4_13SM90_TMA_LOADENS11_INS12_ILi2ELi4ELi3EEES15_NSS_INS5_IJS16_S1L_EEENS5_IJS1L_SC_EEEEEEENS4_39AutoVectorizingCopyWithAssumedAlignmentILi128EEENS4_14SM90_TMA_STOREES23_S25_S25_EEEvvEEEEvNT_6ParamsE)
        /*0038*/ 	.word	0x00000000


	//----- nvinfo : EIATTR_MIN_STACK_SIZE
	.align		4
.L_27:
        /*003c*/ 	.byte	0x04, 0x12
        /*003e*/ 	.short	(.L_29 - .L_28)
	.align		4
.L_28:
        /*0040*/ 	.word	index@(_ZN7cutlass13device_kernelINS_4gemm6kernel13GemmUniversalIN4cute5tupleIJiiiiEEENS1_10collective13CollectiveMmaINS1_35MainloopSm100TmaUmmaWarpSpecializedILi3ELi2ELi4ENS5_IJNS4_1CILi2EEENSA_ILi1EEESC_EEEEENS5_IJNSA_ILi256EEENSA_ILi64EEESG_EEENS_6half_tENS5_IJlSC_lEEESI_SJ_NS4_8TiledMMAINS4_8MMA_AtomIJNS4_26SM100_MMA_F16BF16_2x1SM_SSISI_SI_fLi256ELi64ELNS4_4UMMA5MajorE0ELSO_0ELNSN_7ScaleInE0ELSP_0EEEEEENS4_6LayoutINS5_IJSC_SC_SC_EEENS5_IJNSA_ILi0EEESU_SU_EEEEENS5_IJNS4_10UnderscoreESX_SX_EEEEENS4_18SM100_TMA_2SM_LOADENS4_14ComposedLayoutINS4_7SwizzleILi3ELi4ELi3EEENS4_18smem_ptr_flag_bitsILi16EEENSS_INS5_IJNSA_ILi8EEESG_EEENS5_IJSG_SC_EEEEEEEvNS4_8identityES10_S1A_vS1B_EENS_8epilogue10collective18CollectiveEpilogueINS1D_23Sm100TmaWarpSpecializedILi3ELi2ELi32ELb1ELb0EEEJNS5_IJNSA_ILi128EEESG_SG_EEENS5_IJNSS_IS1I_SC_EENSS_INSA_ILi32EEESC_EEEEESI_SJ_SI_SJ_NS1D_6fusion15FusionCallbacksIS1H_NS1O_17LinearCombinationISI_fSI_fLNS_15FloatRoundStyleE2EEES1J_S1N_JEEENS4_5SM1004TMEM4LOAD26SM100_TMEM_LOAD_32dp32b32xENS4_13SM90_TMA_LOADENS11_INS12_ILi2ELi4ELi3EEES15_NSS_INS5_IJS16_S1L_EEENS5_IJS1L_SC_EEEEEEENS4_39AutoVectorizingCopyWithAssumedAlignmentILi128EEENS4_14SM90_TMA_STOREES23_S25_S25_EEEvvEEEEvNT_6ParamsE)
        /*0044*/ 	.word	0x00000000
.L_29:


//--------------------- .nv.compat                --------------------------
	.section	.nv.compat,"",@"SHT_CUDA_COMPAT_INFO"
	.align	4
        /*0000*/ 	.byte	0x02, 0x09, 0x01, 0x00, 0x02, 0x02, 0x02, 0x00, 0x02, 0x05, 0x05, 0x00, 0x03, 0x07, 0x01, 0x01
        /*0010*/ 	.byte	0x02, 0x03, 0x01, 0x00, 0x02, 0x06, 0x01, 0x00, 0x04, 0x0b, 0x08, 0x00, 0x09, 0x00, 0x00, 0x00
        /*0020*/ 	.byte	0x00, 0x00, 0x00, 0x00


//--------------------- .nv.info._ZN7cutlass13device_kernelINS_4gemm6kernel13GemmUniversalIN4cute5tupleIJiiiiEEENS1_10collective13CollectiveMmaINS1_35MainloopSm100TmaUmmaWarpSpecializedILi3ELi2ELi4ENS5_IJNS4_1CILi2EEENSA_ILi1EEESC_EEEEENS5_IJNSA_ILi256EEENSA_ILi64EEESG_EEENS_6half_tENS5_IJlSC_lEEESI_SJ_NS4_8TiledMMAINS4_8MMA_AtomIJNS4_26SM100_MMA_F16BF16_2x1SM_SSISI_SI_fLi256ELi64ELNS4_4UMMA5MajorE0ELSO_0ELNSN_7ScaleInE0ELSP_0EEEEEENS4_6LayoutINS5_IJSC_SC_SC_EEENS5_IJNSA_ILi0EEESU_SU_EEEEENS5_IJNS4_10UnderscoreESX_SX_EEEEENS4_18SM100_TMA_2SM_LOADENS4_14ComposedLayoutINS4_7SwizzleILi3ELi4ELi3EEENS4_18smem_ptr_flag_bitsILi16EEENSS_INS5_IJNSA_ILi8EEESG_EEENS5_IJSG_SC_EEEEEEEvNS4_8identityES10_S1A_vS1B_EENS_8epilogue10collective18CollectiveEpilogueINS1D_23Sm100TmaWarpSpecializedILi3ELi2ELi32ELb1ELb0EEEJNS5_IJNSA_ILi128EEESG_SG_EEENS5_IJNSS_IS1I_SC_EENSS_INSA_ILi32EEESC_EEEEESI_SJ_SI_SJ_NS1D_6fusion15FusionCallbacksIS1H_NS1O_17LinearCombinationISI_fSI_fLNS_15FloatRoundStyleE2EEES1J_S1N_JEEENS4_5SM1004TMEM4LOAD26SM100_TMEM_LOAD_32dp32b32xENS4_13SM90_TMA_LOADENS11_INS12_ILi2ELi4ELi3EEES15_NSS_INS5_IJS16_S1L_EEENS5_IJS1L_SC_EEEEEEENS4_39AutoVectorizingCopyWithAssumedAlignmentILi128EEENS4_14SM90_TMA_STOREES23_S25_S25_EEEvvEEEEvNT_6ParamsE --------------------------
	.section	.nv.info._ZN7cutlass13device_kernelINS_4gemm6kernel13GemmUniversalIN4cute5tupleIJiiiiEEENS1_10collective13CollectiveMmaINS1_35MainloopSm100TmaUmmaWarpSpecializedILi3ELi2ELi4ENS5_IJNS4_1CILi2EEENSA_ILi1EEESC_EEEEENS5_IJNSA_ILi256EEENSA_ILi64EEESG_EEENS_6half_tENS5_IJlSC_lEEESI_SJ_NS4_8TiledMMAINS4_8MMA_AtomIJNS4_26SM100_MMA_F16BF16_2x1SM_SSISI_SI_fLi256ELi64ELNS4_4UMMA5MajorE0ELSO_0ELNSN_7ScaleInE0ELSP_0EEEEEENS4_6LayoutINS5_IJSC_SC_SC_EEENS5_IJNSA_ILi0EEESU_SU_EEEEENS5_IJNS4_10UnderscoreESX_SX_EEEEENS4_18SM100_TMA_2SM_LOADENS4_14ComposedLayoutINS4_7SwizzleILi3ELi4ELi3EEENS4_18smem_ptr_flag_bitsILi16EEENSS_INS5_IJNSA_ILi8EEESG_EEENS5_IJSG_SC_EEEEEEEvNS4_8identityES10_S1A_vS1B_EENS_8epilogue10collective18CollectiveEpilogueINS1D_23Sm100TmaWarpSpecializedILi3ELi2ELi32ELb1ELb0EEEJNS5_IJNSA_ILi128EEESG_SG_EEENS5_IJNSS_IS1I_SC_EENSS_INSA_ILi32EEESC_EEEEESI_SJ_SI_SJ_NS1D_6fusion15FusionCallbacksIS1H_NS1O_17LinearCombinationISI_fSI_fLNS_15FloatRoundStyleE2EEES1J_S1N_JEEENS4_5SM1004TMEM4LOAD26SM100_TMEM_LOAD_32dp32b32xENS4_13SM90_TMA_LOADENS11_INS12_ILi2ELi4ELi3EEES15_NSS_INS5_IJS16_S1L_EEENS5_IJS1L_SC_EEEEEEENS4_39AutoVectorizingCopyWithAssumedAlignmentILi128EEENS4_14SM90_TMA_STOREES23_S25_S25_EEEvvEEEEvNT_6ParamsE,"",@"SHT_CUDA_INFO"
	.sectionflags	@""
	.align	4


	//----- nvinfo : EIATTR_CUDA_API_VERSION
	.align		4
        /*0000*/ 	.byte	0x04, 0x37
        /*0002*/ 	.short	(.L_31 - .L_30)
.L_30:
        /*0004*/ 	.word	0x00000082


	//----- nvinfo : EIATTR_KPARAM_INFO
	.align		4
.L_31:
        /*0008*/ 	.byte	0x04, 0x17
        /*000a*/ 	.short	(.L_33 - .L_32)
.L_32:
        /*000c*/ 	.word	0x00000000
        /*0010*/ 	.short	0x0000
        /*0012*/ 	.short	0x0000
        /*0014*/ 	.byte	0x00, 0xf0, 0x01, 0x20


	//----- nvinfo : EIATTR_AT_ENTRY_FRAGMENTS
	.align		4
.L_33:
        /*0018*/ 	.byte	0x04, 0x4f
        /*001a*/ 	.short	(.L_35 - .L_34)


	//   ....[0]....
.L_34:
        /*001c*/ 	.word	0x00000007


	//----- nvinfo : EIATTR_RESERVED_SMEM_USED
	.align		4
.L_35:
        /*0020*/ 	.byte	0x01, 0x41
	.zero		2


	//----- nvinfo : EIATTR_SPARSE_MMA_MASK
	.align		4
        /*0024*/ 	.byte	0x03, 0x50
        /*0026*/ 	.short	0x0000


	//----- nvinfo : EIATTR_TCGEN05_2CTA_USED
	.align		4
        /*0028*/ 	.byte	0x01, 0x52
	.zero		2


	//----- nvinfo : EIATTR_MAXREG_COUNT
	.align		4
        /*002c*/ 	.byte	0x03, 0x1b
        /*002e*/ 	.short	0x00ff


	//----- nvinfo : EIATTR_NUM_BARRIERS
	.align		4
        /*0030*/ 	.byte	0x02, 0x4c
        /*0032*/ 	.byte	0x07
	.zero		1


	//----- nvinfo : EIATTR_EXTERNS
	.align		4
        /*0034*/ 	.byte	0x04, 0x0f
        /*0036*/ 	.short	(.L_37 - .L_36)


	//   ....[0]....
	.align		4
.L_36:
        /*0038*/ 	.word	index@(__assertfail)


	//----- nvinfo : EIATTR_MERCURY_ISA_VERSION
	.align		4
.L_37:
        /*003c*/ 	.byte	0x03, 0x5f
        /*003e*/ 	.short	0x0101


	//----- nvinfo : EIATTR_INT_WARP_WIDE_INSTR_OFFSETS
	.align		4
        /*0040*/ 	.byte	0x04, 0x31
        /*0042*/ 	.short	(.L_39 - .L_38)


	//   ....[0]....
.L_38:
        /*0044*/ 	.word	0x00000cd0


	//   ....[1]....
        /*0048*/ 	.word	0x00000d70


	//   ....[2]....
        /*004c*/ 	.word	0x000020d0


	//   ....[3]....
        /*0050*/ 	.word	0x00003f10


	//   ....[4]....
        /*0054*/ 	.word	0x00003f40


	//   ....[5]....
        /*0058*/ 	.word	0x00003f90


	//   ....[6]....
        /*005c*/ 	.word	0x00004880


	//   ....[7]....
        /*0060*/ 	.word	0x000048a0


	//   ....[8]....
        /*0064*/ 	.word	0x00004b70


	//   ....[9]....
        /*0068*/ 	.word	0x00004ca0


	//----- nvinfo : EIATTR_COOP_GROUP_MASK_REGIDS
	.align		4
.L_39:
        /*006c*/ 	.byte	0x04, 0x29
        /*006e*/ 	.short	(.L_41 - .L_40)


	//   ....[0]....
.L_40:
        /*0070*/ 	.word	0xffffffff


	//   ....[1]....
        /*0074*/ 	.word	0xffffffff


	//   ....[2]....
        /*0078*/ 	.word	0xffffffff


	//   ....[3]....
        /*007c*/ 	.word	0xffffffff


	//   ....[4]....
        /*0080*/ 	.word	0xffffffff


	//   ....[5]....
        /*0084*/ 	.word	0xffffffff


	//   ....[6]....
        /*0088*/ 	.word	0xffffffff


	//   ....[7]....
        /*008c*/ 	.word	0xffffffff


	//   ....[8]....
        /*0090*/ 	.word	0xffffffff


	//   ....[9]....
        /*0094*/ 	.word	0xffffffff


	//   ....[10]....
        /*0098*/ 	.word	0xffffffff


	//   ....[11]....
        /*009c*/ 	.word	0xffffffff


	//   ....[12]....
        /*00a0*/ 	.word	0xffffffff


	//   ....[13]....
        /*00a4*/ 	.word	0xffffffff


	//----- nvinfo : EIATTR_COOP_GROUP_INSTR_OFFSETS
	.align		4
.L_41:
        /*00a8*/ 	.byte	0x04, 0x28
        /*00aa*/ 	.short	(.L_43 - .L_42)


	//   ....[0]....
.L_42:
        /*00ac*/ 	.word	0x000000c0


	//   ....[1]....
        /*00b0*/ 	.word	0x00000500


	//   ....[2]....
        /*00b4*/ 	.word	0x00000660


	//   ....[3]....
        /*00b8*/ 	.word	0x000007d0


	//   ....[4]....
        /*00bc*/ 	.word	0x000008c0


	//   ....[5]....
        /*00c0*/ 	.word	0x00000a20


	//   ....[6]....
        /*00c4*/ 	.word	0x00000bb0


	//   ....[7]....
        /*00c8*/ 	.word	0x00000df0


	//   ....[8]....
        /*00cc*/ 	.word	0x00001fb0


	//   ....[9]....
        /*00d0*/ 	.word	0x00002d00


	//   ....[10]....
        /*00d4*/ 	.word	0x000031d0


	//   ....[11]....
        /*00d8*/ 	.word	0x00003200


	//   ....[12]....
        /*00dc*/ 	.word	0x00003e20


	//   ....[13]....
        /*00e0*/ 	.word	0x00004030


	//----- nvinfo : EIATTR_VRC_CTA_INIT_COUNT
	.align		4
.L_43:
        /*00e4*/ 	.byte	0x02, 0x4a
        /*00e6*/ 	.byte	0x80
	.zero		1


	//----- nvinfo : EIATTR_SYSCALL_OFFSETS
	.align		4
        /*00e8*/ 	.byte	0x04, 0x46
        /*00ea*/ 	.short	(.L_45 - .L_44)


	//   ....[0]....
.L_44:
        /*00ec*/ 	.word	0x00005850


	//   ....[1]....
        /*00f0*/ 	.word	0x00005940


	//   ....[2]....
        /*00f4*/ 	.word	0x00006180


	//   ....[3]....
        /*00f8*/ 	.word	0x00006e30


	//----- nvinfo : EIATTR_MBARRIER_INSTR_OFFSETS
	.align		4
.L_45:
        /*00fc*/ 	.byte	0x04, 0x39
        /*00fe*/ 	.short	(.L_47 - .L_46)


	//   ....[0]....
.L_46:
        /*0100*/ 	.word	0x000005f0
        /*0104*/ 	.word	0x000000ff
        /*0108*/ 	.word	0x00000000
        /*010c*/ 	.short	0x0100
        /*010e*/ 	.byte	0x08
	.zero		1


	//   ....[1]....
        /*0110*/ 	.word	0x00000600
        /*0114*/ 	.word	0x000000ff
        /*0118*/ 	.word	0x00000018
        /*011c*/ 	.short	0x0100
        /*011e*/ 	.byte	0x08
	.zero		1


	//   ....[2]....
        /*0120*/ 	.word	0x00000610
        /*0124*/ 	.word	0x000000ff
        /*0128*/ 	.word	0x00000008
        /*012c*/ 	.short	0x0100
        /*012e*/ 	.byte	0x08
	.zero		1


	//   ....[3]....
        /*0130*/ 	.word	0x00000620
        /*0134*/ 	.word	0x000000ff
        /*0138*/ 	.word	0x00000020
        /*013c*/ 	.short	0x0100
        /*013e*/ 	.byte	0x08
	.zero		1


	//   ....[4]....
        /*0140*/ 	.word	0x00000630
        /*0144*/ 	.word	0x000000ff
        /*0148*/ 	.word	0x00000010
        /*014c*/ 	.short	0x0100
        /*014e*/ 	.byte	0x08
	.zero		1


	//   ....[5]....
        /*0150*/ 	.word	0x00000640
        /*0154*/ 	.word	0x000000ff
        /*0158*/ 	.word	0x00000028
        /*015c*/ 	.short	0x0100
        /*015e*/ 	.byte	0x08
	.zero		1


	//   ....[6]....
        /*0160*/ 	.word	0x00000760
        /*0164*/ 	.word	0x000000ff
        /*0168*/ 	.word	0x00000030
        /*016c*/ 	.short	0x0100
        /*016e*/ 	.byte	0x09
	.zero		1


	//   ....[7]....
        /*0170*/ 	.word	0x00000770
        /*0174*/ 	.word	0x000000ff
        /*0178*/ 	.word	0x00000048
        /*017c*/ 	.short	0x0100
        /*017e*/ 	.byte	0x09
	.zero		1


	//   ....[8]....
        /*0180*/ 	.word	0x00000780
        /*0184*/ 	.word	0x000000ff
        /*0188*/ 	.word	0x00000038
        /*018c*/ 	.short	0x0100
        /*018e*/ 	.byte	0x09
	.zero		1


	//   ....[9]....
        /*0190*/ 	.word	0x00000790
        /*0194*/ 	.word	0x000000ff
        /*0198*/ 	.word	0x00000050
        /*019c*/ 	.short	0x0100
        /*019e*/ 	.byte	0x09
	.zero		1


	//   ....[10]....
        /*01a0*/ 	.word	0x000007a0
        /*01a4*/ 	.word	0x000000ff
        /*01a8*/ 	.word	0x00000040
        /*01ac*/ 	.short	0x0100
        /*01ae*/ 	.byte	0x09
	.zero		1


	//   ....[11]....
        /*01b0*/ 	.word	0x000007b0
        /*01b4*/ 	.word	0x000000ff
        /*01b8*/ 	.word	0x00000058
        /*01bc*/ 	.short	0x0100
        /*01be*/ 	.byte	0x09
	.zero		1


	//   ....[12]....
        /*01c0*/ 	.word	0x00000890
        /*01c4*/ 	.word	0x000000ff
        /*01c8*/ 	.word	0x00000060
        /*01cc*/ 	.short	0x0100
        /*01ce*/ 	.byte	0x08
	.zero		1


	//   ....[13]....
        /*01d0*/ 	.word	0x000008a0
        /*01d4*/ 	.word	0x000000ff
        /*01d8*/ 	.word	0x00000068
        /*01dc*/ 	.short	0x0100
        /*01de*/ 	.byte	0x08
	.zero		1


	//   ....[14]....
        /*01e0*/ 	.word	0x000009d0
        /*01e4*/ 	.word	0x000000ff
        /*01e8*/ 	.word	0x00000070
        /*01ec*/ 	.short	0x0100
        /*01ee*/ 	.byte	0x08
	.zero		1


	//   ....[15]....
        /*01f0*/ 	.word	0x000009e0
        /*01f4*/ 	.word	0x000000ff
        /*01f8*/ 	.word	0x00000080
        /*01fc*/ 	.short	0x0100
        /*01fe*/ 	.byte	0x08
	.zero		1


	//   ....[16]....
        /*0200*/ 	.word	0x000009f0
        /*0204*/ 	.word	0x000000ff
        /*0208*/ 	.word	0x00000078
        /*020c*/ 	.short	0x0100
        /*020e*/ 	.byte	0x08
	.zero		1


	//   ....[17]....
        /*0210*/ 	.word	0x00000a00
        /*0214*/ 	.word	0x000000ff
        /*0218*/ 	.word	0x00000088
        /*021c*/ 	.short	0x0100
        /*021e*/ 	.byte	0x08
	.zero		1


	//   ....[18]....
        /*0220*/ 	.word	0x00000b20
        /*0224*/ 	.word	0x000000ff
        /*0228*/ 	.word	0x00000090
        /*022c*/ 	.short	0x0100
        /*022e*/ 	.byte	0x09
	.zero		1


	//   ....[19]....
        /*0230*/ 	.word	0x00000b30
        /*0234*/ 	.word	0x000000ff
        /*0238*/ 	.word	0x000000b0
        /*023c*/ 	.short	0x0100
        /*023e*/ 	.byte	0x09
	.zero		1


	//   ....[20]....
        /*0240*/ 	.word	0x00000b40
        /*0244*/ 	.word	0x000000ff
        /*0248*/ 	.word	0x00000098
        /*024c*/ 	.short	0x0100
        /*024e*/ 	.byte	0x09
	.zero		1


	//   ....[21]....
        /*0250*/ 	.word	0x00000b50
        /*0254*/ 	.word	0x000000ff
        /*0258*/ 	.word	0x000000b8
        /*025c*/ 	.short	0x0100
        /*025e*/ 	.byte	0x09
	.zero		1


	//   ....[22]....
        /*0260*/ 	.word	0x00000b60
        /*0264*/ 	.word	0x000000ff
        /*0268*/ 	.word	0x000000a0
        /*026c*/ 	.short	0x0100
        /*026e*/ 	.byte	0x09
	.zero		1


	//   ....[23]....
        /*0270*/ 	.word	0x00000b70
        /*0274*/ 	.word	0x000000ff
        /*0278*/ 	.word	0x000000c0
        /*027c*/ 	.short	0x0100
        /*027e*/ 	.byte	0x09
	.zero		1


	//   ....[24]....
        /*0280*/ 	.word	0x00000b80
        /*0284*/ 	.word	0x000000ff
        /*0288*/ 	.word	0x000000a8
        /*028c*/ 	.short	0x0100
        /*028e*/ 	.byte	0x09
	.zero		1


	//   ....[25]....
        /*0290*/ 	.word	0x00000b90
        /*0294*/ 	.word	0x000000ff
        /*0298*/ 	.word	0x000000c8
        /*029c*/ 	.short	0x0100
        /*029e*/ 	.byte	0x09
	.zero		1


	//   ....[26]....
        /*02a0*/ 	.word	0x00000c80
        /*02a4*/ 	.word	0x000000ff
        /*02a8*/ 	.word	0x000000d0
        /*02ac*/ 	.short	0x0100
        /*02ae*/ 	.byte	0x08
	.zero		1


	//   ....[27]....
        /*02b0*/ 	.word	0x00000c90
        /*02b4*/ 	.word	0x000000ff
        /*02b8*/ 	.word	0x000000e0
        /*02bc*/ 	.short	0x0100
        /*02be*/ 	.byte	0x08
	.zero		1


	//   ....[28]....
        /*02c0*/ 	.word	0x00000ca0
        /*02c4*/ 	.word	0x000000ff
        /*02c8*/ 	.word	0x000000d8
        /*02cc*/ 	.short	0x0100
        /*02ce*/ 	.byte	0x08
	.zero		1


	//   ....[29]....
        /*02d0*/ 	.word	0x00000cb0
        /*02d4*/ 	.word	0x000000ff
        /*02d8*/ 	.word	0x000000e8
        /*02dc*/ 	.short	0x0100
        /*02de*/ 	.byte	0x08
	.zero		1


	//   ....[30]....
        /*02e0*/ 	.word	0x00000da0
        /*02e4*/ 	.word	0x000000ff
        /*02e8*/ 	.word	0x000000f0
        /*02ec*/ 	.short	0x0100
        /*02ee*/ 	.byte	0x06
	.zero		1


	//   ....[31]....
        /*02f0*/ 	.word	0x000017b0
        /*02f4*/ 	.word	0x00000002
        /*02f8*/ 	.word	0x000000e0
        /*02fc*/ 	.short	0x010a
        /*02fe*/ 	.byte	0xff
	.zero		1


	//   ....[32]....
        /*0300*/ 	.word	0x000017e0
        /*0304*/ 	.word	0x00000002
        /*0308*/ 	.word	0x000000d0
        /*030c*/ 	.short	0x0101
        /*030e*/ 	.byte	0xff
	.zero		1


	//   ....[33]....
        /*0310*/ 	.word	0x000018b0
        /*0314*/ 	.word	0x000000ff
        /*0318*/ 	.word	0x00000018
        /*031c*/ 	.short	0x010a
        /*031e*/ 	.byte	0x08
	.zero		1


	//   ....[34]....
        /*0320*/ 	.word	0x000019b0
        /*0324*/ 	.word	0x000000ff
        /*0328*/ 	.word	0x00000018
        /*032c*/ 	.short	0x010a
        /*032e*/ 	.byte	0x21
	.zero		1


	//   ....[35]....
        /*0330*/ 	.word	0x00001b60
        /*0334*/ 	.word	0x000000ff
        /*0338*/ 	.word	0x00000018
        /*033c*/ 	.short	0x010a
        /*033e*/ 	.byte	0x08
	.zero		1


	//   ....[36]....
        /*0340*/ 	.word	0x00001c60
        /*0344*/ 	.word	0x000000ff
        /*0348*/ 	.word	0x00000068
        /*034c*/ 	.short	0x0101
        /*034e*/ 	.byte	0x04
	.zero		1


	//   ....[37]....
        /*0350*/ 	.word	0x00001c80
        /*0354*/ 	.word	0x000000ff
        /*0358*/ 	.word	0x00000018
        /*035c*/ 	.short	0x010a
        /*035e*/ 	.byte	0x08
	.zero		1


	//   ....[38]....
        /*0360*/ 	.word	0x00001d00
        /*0364*/ 	.word	0x000000ff
        /*0368*/ 	.word	0x00000018
        /*036c*/ 	.short	0x010a
        /*036e*/ 	.byte	0x11
	.zero		1


	//   ....[39]....
        /*0370*/ 	.word	0x00001e90
        /*0374*/ 	.word	0x000000ff
        /*0378*/ 	.word	0x00000018
        /*037c*/ 	.short	0x010a
        /*037e*/ 	.byte	0x08
	.zero		1


	//   ....[40]....
        /*0380*/ 	.word	0x00001fe0
        /*0384*/ 	.word	0x00000002
        /*0388*/ 	.word	0x00000070
        /*038c*/ 	.short	0x010a
        /*038e*/ 	.byte	0xff
	.zero		1


	//   ....[41]....
        /*0390*/ 	.word	0x000020a0
        /*0394*/ 	.word	0x00000002
        /*0398*/ 	.word	0x00000000
        /*039c*/ 	.short	0x0101
        /*039e*/ 	.byte	0xff
	.zero		1


	//   ....[42]....
        /*03a0*/ 	.word	0x00002600
        /*03a4*/ 	.word	0x000000ff
        /*03a8*/ 	.word	0x00000000
        /*03ac*/ 	.short	0x010a
        /*03ae*/ 	.byte	0x05
	.zero		1


	//   ....[43]....
        /*03b0*/ 	.word	0x00002690
        /*03b4*/ 	.word	0x000000ff
        /*03b8*/ 	.word	0x00000000
        /*03bc*/ 	.short	0x010a
        /*03be*/ 	.byte	0x05
	.zero		1


	//   ....[44]....
        /*03c0*/ 	.word	0x00002730
        /*03c4*/ 	.word	0x00000000
        /*03c8*/ 	.word	0x00000000
        /*03cc*/ 	.short	0x010a
        /*03ce*/ 	.byte	0xff
	.zero		1


	//   ....[45]....
        /*03d0*/ 	.word	0x00002860
        /*03d4*/ 	.word	0x00000000
        /*03d8*/ 	.word	0x000000d0
        /*03dc*/ 	.short	0x010a
        /*03de*/ 	.byte	0xff
	.zero		1


	//   ....[46]....
        /*03e0*/ 	.word	0x000028d0
        /*03e4*/ 	.word	0x00000000
        /*03e8*/ 	.word	0x00000000
        /*03ec*/ 	.short	0x0101
        /*03ee*/ 	.byte	0xff
	.zero		1


	//   ....[47]....
        /*03f0*/ 	.word	0x000028f0
        /*03f4*/ 	.word	0x000000ff
        /*03f8*/ 	.word	0x00000080
        /*03fc*/ 	.short	0x010a
        /*03fe*/ 	.byte	0x05
	.zero		1


	//   ....[48]....
        /*0400*/ 	.word	0x00002a10
        /*0404*/ 	.word	0x00000000
        /*0408*/ 	.word	0x00000070
        /*040c*/ 	.short	0x010a
        /*040e*/ 	.byte	0xff
	.zero		1


	//   ....[49]....
        /*0410*/ 	.word	0x00002b10
        /*0414*/ 	.word	0x00000000
        /*0418*/ 	.word	0x00000000
        /*041c*/ 	.short	0x0101
        /*041e*/ 	.byte	0xff
	.zero		1


	//   ....[50]....
        /*0420*/ 	.word	0x00002ba0
        /*0424*/ 	.word	0x000000ff
        /*0428*/ 	.word	0x00000080
        /*042c*/ 	.short	0x0106
        /*042e*/ 	.byte	0x05
	.zero		1


	//   ....[51]....
        /*0430*/ 	.word	0x00002bc0
        /*0434*/ 	.word	0x000000ff
        /*0438*/ 	.word	0x00000080
        /*043c*/ 	.short	0x010a
        /*043e*/ 	.byte	0x05
	.zero		1


	//   ....[52]....
        /*0440*/ 	.word	0x00002c50
        /*0444*/ 	.word	0x000000ff
        /*0448*/ 	.word	0x00000080
        /*044c*/ 	.short	0x0106
        /*044e*/ 	.byte	0x04
	.zero		1


	//   ....[53]....
        /*0450*/ 	.word	0x00002c90
        /*0454*/ 	.word	0x00000000
        /*0458*/ 	.word	0x00000080
        /*045c*/ 	.short	0x010a
        /*045e*/ 	.byte	0xff
	.zero		1


	//   ....[54]....
        /*0460*/ 	.word	0x00002ed0
        /*0464*/ 	.word	0x000000ff
        /*0468*/ 	.word	0x00000008
        /*046c*/ 	.short	0x010a
        /*046e*/ 	.byte	0x06
	.zero		1


	//   ....[55]....
        /*0470*/ 	.word	0x00002ef0
        /*0474*/ 	.word	0x000000ff
        /*0478*/ 	.word	0x00000008
        /*047c*/ 	.short	0x010a
        /*047e*/ 	.byte	0x06
	.zero		1


	//   ....[56]....
        /*0480*/ 	.word	0x00003080
        /*0484*/ 	.word	0x000000ff
        /*0488*/ 	.word	0x00000008
        /*048c*/ 	.short	0x010a
        /*048e*/ 	.byte	0x06
	.zero		1


	//   ....[57]....
        /*0490*/ 	.word	0x000030a0
        /*0494*/ 	.word	0x000000ff
        /*0498*/ 	.word	0x00000008
        /*049c*/ 	.short	0x010a
        /*049e*/ 	.byte	0x06
	.zero		1


	//   ....[58]....
        /*04a0*/ 	.word	0x00003160
        /*04a4*/ 	.word	0x000000ff
        /*04a8*/ 	.word	0x00000000
        /*04ac*/ 	.short	0x0101
        /*04ae*/ 	.byte	0x07
	.zero		1


	//   ....[59]....
        /*04b0*/ 	.word	0x000034a0
        /*04b4*/ 	.word	0x00000000
        /*04b8*/ 	.word	0x00000070
        /*04bc*/ 	.short	0x010a
        /*04be*/ 	.byte	0xff
	.zero		1


	//   ....[60]....
        /*04c0*/ 	.word	0x00003560
        /*04c4*/ 	.word	0x00000000
        /*04c8*/ 	.word	0x00000000
        /*04cc*/ 	.short	0x0101
        /*04ce*/ 	.byte	0xff
	.zero		1


	//   ....[61]....
        /*04d0*/ 	.word	0x00003620
        /*04d4*/ 	.word	0x000000ff
        /*04d8*/ 	.word	0x00000000
        /*04dc*/ 	.short	0x010a
        /*04de*/ 	.byte	0x08
	.zero		1


	//   ....[62]....
        /*04e0*/ 	.word	0x00003630
        /*04e4*/ 	.word	0x000000ff
        /*04e8*/ 	.word	0x000000b0
        /*04ec*/ 	.short	0x010a
        /*04ee*/ 	.byte	0x09
	.zero		1


	//   ....[63]....
        /*04f0*/ 	.word	0x000036e0
        /*04f4*/ 	.word	0x000000ff
        /*04f8*/ 	.word	0x00000000
        /*04fc*/ 	.short	0x010a
        /*04fe*/ 	.byte	0x08
	.zero		1


	//   ....[64]....
        /*0500*/ 	.word	0x00003810
        /*0504*/ 	.word	0x000000ff
        /*0508*/ 	.word	0x00000000
        /*050c*/ 	.short	0x010a
        /*050e*/ 	.byte	0x1e
	.zero		1


	//   ....[65]....
        /*0510*/ 	.word	0x00003b10
        /*0514*/ 	.word	0x000000ff
        /*0518*/ 	.word	0x00000000
        /*051c*/ 	.short	0x010a
        /*051e*/ 	.byte	0x08
	.zero		1


	//   ....[66]....
        /*0520*/ 	.word	0x00003ba0
        /*0524*/ 	.word	0x000000ff
        /*0528*/ 	.word	0x00000000
        /*052c*/ 	.short	0x010a
        /*052e*/ 	.byte	0x08
	.zero		1


	//   ....[67]....
        /*0530*/ 	.word	0x00003c30
        /*0534*/ 	.word	0x000000ff
        /*0538*/ 	.word	0x00000000
        /*053c*/ 	.short	0x010a
        /*053e*/ 	.byte	0x08
	.zero		1


	//   ....[68]....
        /*0540*/ 	.word	0x00003cd0
        /*0544*/ 	.word	0x00000000
        /*0548*/ 	.word	0x00000000
        /*054c*/ 	.short	0x010a
        /*054e*/ 	.byte	0xff
	.zero		1


	//   ....[69]....
        /*0550*/ 	.word	0x00003d10
        /*0554*/ 	.word	0x00000000
        /*0558*/ 	.word	0x00000000
        /*055c*/ 	.short	0x010a
        /*055e*/ 	.byte	0xff
	.zero		1


	//   ....[70]....
        /*0560*/ 	.word	0x00003d80
        /*0564*/ 	.word	0x000000ff
        /*0568*/ 	.word	0x00000000
        /*056c*/ 	.short	0x0101
        /*056e*/ 	.byte	0x05
	.zero		1


	//   ....[71]....
        /*0570*/ 	.word	0x00003dc0
        /*0574*/ 	.word	0x000000ff
        /*0578*/ 	.word	0x000000f0
        /*057c*/ 	.short	0x010a
        /*057e*/ 	.byte	0x07
	.zero		1


	//   ....[72]....
        /*0580*/ 	.word	0x00003e10
        /*0584*/ 	.word	0x000000ff
        /*0588*/ 	.word	0x00000000
        /*058c*/ 	.short	0x0101
        /*058e*/ 	.byte	0x05
	.zero		1


	//   ....[73]....
        /*0590*/ 	.word	0x00004220
        /*0594*/ 	.word	0x00000000
        /*0598*/ 	.word	0x00000070
        /*059c*/ 	.short	0x010a
        /*059e*/ 	.byte	0xff
	.zero		1


	//   ....[74]....
        /*05a0*/ 	.word	0x000042e0
        /*05a4*/ 	.word	0x00000000
        /*05a8*/ 	.word	0x00000000
        /*05ac*/ 	.short	0x0101
        /*05ae*/ 	.byte	0xff
	.zero		1


	//   ....[75]....
        /*05b0*/ 	.word	0x00004600
        /*05b4*/ 	.word	0x000000ff
        /*05b8*/ 	.word	0x00000068
        /*05bc*/ 	.short	0x010a
        /*05be*/ 	.byte	0x06
	.zero		1


	//   ....[76]....
        /*05c0*/ 	.word	0x00004820
        /*05c4*/ 	.word	0x000000ff
        /*05c8*/ 	.word	0x00000048
        /*05cc*/ 	.short	0x010a
        /*05ce*/ 	.byte	0x0f
	.zero		1


	//   ....[77]....
        /*05d0*/ 	.word	0x00004a20
        /*05d4*/ 	.word	0x000000ff
        /*05d8*/ 	.word	0x00000030
        /*05dc*/ 	.short	0x010b
        /*05de*/ 	.byte	0x0f
	.zero		1


	//   ....[78]....
        /*05e0*/ 	.word	0x00004a70
        /*05e4*/ 	.word	0x000000ff
        /*05e8*/ 	.word	0x00000000
        /*05ec*/ 	.short	0x0101
        /*05ee*/ 	.byte	0x10
	.zero		1


	//   ....[79]....
        /*05f0*/ 	.word	0x00004ab0
        /*05f4*/ 	.word	0x000000ff
        /*05f8*/ 	.word	0x00000048
        /*05fc*/ 	.short	0x010a
        /*05fe*/ 	.byte	0x0d
	.zero		1


	//   ....[80]....
        /*0600*/ 	.word	0x00004cf0
        /*0604*/ 	.word	0x000000ff
        /*0608*/ 	.word	0x00000030
        /*060c*/ 	.short	0x010b
        /*060e*/ 	.byte	0x0d
	.zero		1


	//   ....[81]....
        /*0610*/ 	.word	0x00004d60
        /*0614*/ 	.word	0x000000ff
        /*0618*/ 	.word	0x00000000
        /*061c*/ 	.short	0x0101
        /*061e*/ 	.byte	0x0f
	.zero		1


	//   ....[82]....
        /*0620*/ 	.word	0x00004db0
        /*0624*/ 	.word	0x000000ff
        /*0628*/ 	.word	0x00000000
        /*062c*/ 	.short	0x010a
        /*062e*/ 	.byte	0x04
	.zero		1


	//   ....[83]....
        /*0630*/ 	.word	0x00004e40
        /*0634*/ 	.word	0x000000ff
        /*0638*/ 	.word	0x00000000
        /*063c*/ 	.short	0x010a
        /*063e*/ 	.byte	0x04
	.zero		1


	//   ....[84]....
        /*0640*/ 	.word	0x00004ee0
        /*0644*/ 	.word	0x00000000
        /*0648*/ 	.word	0x00000000
        /*064c*/ 	.short	0x010a
        /*064e*/ 	.byte	0xff
	.zero		1


	//   ....[85]....
        /*0650*/ 	.word	0x00005220
        /*0654*/ 	.word	0x00000000
        /*0658*/ 	.word	0x00000070
        /*065c*/ 	.short	0x010a
        /*065e*/ 	.byte	0xff
	.zero		1


	//   ....[86]....
        /*0660*/ 	.word	0x00005330
        /*0664*/ 	.word	0x00000000
        /*0668*/ 	.word	0x00000000
        /*066c*/ 	.short	0x0101
        /*066e*/ 	.byte	0xff
	.zero		1


	//   ....[87]....
        /*0670*/ 	.word	0x00005dd0
        /*0674*/ 	.word	0x00000000
        /*0678*/ 	.word	0x00000030
        /*067c*/ 	.short	0x010a
        /*067e*/ 	.byte	0xff
	.zero		1


	//   ....[88]....
        /*0680*/ 	.word	0x00005e40
        /*0684*/ 	.word	0x0000006a
        /*0688*/ 	.word	0x00000090
        /*068c*/ 	.short	0x010a
        /*068e*/ 	.byte	0xff
	.zero		1


	//   ....[89]....
        /*0690*/ 	.word	0x00005f30
        /*0694*/ 	.word	0x00000000
        /*0698*/ 	.word	0x00000030
        /*069c*/ 	.short	0x010a
        /*069e*/ 	.byte	0xff
	.zero		1


	//   ....[90]....
        /*06a0*/ 	.word	0x00006060
        /*06a4*/ 	.word	0x0000006a
        /*06a8*/ 	.word	0x00000090
        /*06ac*/ 	.short	0x010a
        /*06ae*/ 	.byte	0xff
	.zero		1


	//   ....[91]....
        /*06b0*/ 	.word	0x00006b70
        /*06b4*/ 	.word	0x00000000
        /*06b8*/ 	.word	0x00000000
        /*06bc*/ 	.short	0x0101
        /*06be*/ 	.byte	0xff
	.zero		1


	//   ....[92]....
        /*06c0*/ 	.word	0x00006b80
        /*06c4*/ 	.word	0x00000002
        /*06c8*/ 	.word	0x00000030
        /*06cc*/ 	.short	0x010a
        /*06ce*/ 	.byte	0xff
	.zero		1


	//   ....[93]....
        /*06d0*/ 	.word	0x00006c50
        /*06d4*/ 	.word	0x00000002
        /*06d8*/ 	.word	0x00000030
        /*06dc*/ 	.short	0x010a
        /*06de*/ 	.byte	0xff
	.zero		1


	//   ....[94]....
        /*06e0*/ 	.word	0x00006f50
        /*06e4*/ 	.word	0x0000006a
        /*06e8*/ 	.word	0x00000000
        /*06ec*/ 	.short	0x0101
        /*06ee*/ 	.byte	0xff
	.zero		1


	//   ....[95]....
        /*06f0*/ 	.word	0x000078e0
        /*06f4*/ 	.word	0x00000000
        /*06f8*/ 	.word	0x00000000
        /*06fc*/ 	.short	0x0101
        /*06fe*/ 	.byte	0xff
	.zero		1


	//   ....[96]....
        /*0700*/ 	.word	0x00007b50
        /*0704*/ 	.word	0x000000ff
        /*0708*/ 	.word	0x00000000
        /*070c*/ 	.short	0x0101
        /*070e*/ 	.byte	0x04
	.zero		1


	//   ....[97]....
        /*0710*/ 	.word	0x00007b70
        /*0714*/ 	.word	0x00000002
        /*0718*/ 	.word	0x000000e0
        /*071c*/ 	.short	0x010a
        /*071e*/ 	.byte	0xff
	.zero		1


	//   ....[98]....
        /*0720*/ 	.word	0x00007bd0
        /*0724*/ 	.word	0x00000002
        /*0728*/ 	.word	0x00000018
        /*072c*/ 	.short	0x010a
        /*072e*/ 	.byte	0xff
	.zero		1


	//   ....[99]....
        /*0730*/ 	.word	0x00007c30
        /*0734*/ 	.word	0x00000002
        /*0738*/ 	.word	0x00000018
        /*073c*/ 	.short	0x010a
        /*073e*/ 	.byte	0xff
	.zero		1


	//   ....[100]....
        /*0740*/ 	.word	0x00007c80
        /*0744*/ 	.word	0x00000002
        /*0748*/ 	.word	0x00000070
        /*074c*/ 	.short	0x010a
        /*074e*/ 	.byte	0xff
	.zero		1


	//   ....[101]....
        /*0750*/ 	.word	0x00007ce0
        /*0754*/ 	.word	0x00000000
        /*0758*/ 	.word	0x00000000
        /*075c*/ 	.short	0x010a
        /*075e*/ 	.byte	0xff
	.zero		1


	//   ....[102]....
        /*0760*/ 	.word	0x00007d40
        /*0764*/ 	.word	0x00000000
        /*0768*/ 	.word	0x00000000
        /*076c*/ 	.short	0x010a
        /*076e*/ 	.byte	0xff
	.zero		1


	//   ....[103]....
        /*0770*/ 	.word	0x00007d90
        /*0774*/ 	.word	0x00000000
        /*0778*/ 	.word	0x000000d0
        /*077c*/ 	.short	0x010a
        /*077e*/ 	.byte	0xff
	.zero		1


	//   ....[104]....
        /*0780*/ 	.word	0x00007df0
        /*0784*/ 	.word	0x00000000
        /*0788*/ 	.word	0x00000080
        /*078c*/ 	.short	0x010a
        /*078e*/ 	.byte	0xff
	.zero		1


	//   ....[105]....
        /*0790*/ 	.word	0x00007e40
        /*0794*/ 	.word	0x00000000
        /*0798*/ 	.word	0x00000070
        /*079c*/ 	.short	0x010a
        /*079e*/ 	.byte	0xff
	.zero		1


	//   ....[106]....
        /*07a0*/ 	.word	0x00007ea0
        /*07a4*/ 	.word	0x00000000
        /*07a8*/ 	.word	0x00000080
        /*07ac*/ 	.short	0x010a
        /*07ae*/ 	.byte	0xff
	.zero		1


	//   ....[107]....
        /*07b0*/ 	.word	0x00007f00
        /*07b4*/ 	.word	0x00000004
        /*07b8*/ 	.word	0x00000008
        /*07bc*/ 	.short	0x010a
        /*07be*/ 	.byte	0xff
	.zero		1


	//   ....[108]....
        /*07c0*/ 	.word	0x00007fe0
        /*07c4*/ 	.word	0x00000002
        /*07c8*/ 	.word	0x00000008
        /*07cc*/ 	.short	0x010a
        /*07ce*/ 	.byte	0xff
	.zero		1


	//   ....[109]....
        /*07d0*/ 	.word	0x00008030
        /*07d4*/ 	.word	0x00000000
        /*07d8*/ 	.word	0x00000070
        /*07dc*/ 	.short	0x010a
        /*07de*/ 	.byte	0xff
	.zero		1


	//   ....[110]....
        /*07e0*/ 	.word	0x00008090
        /*07e4*/ 	.word	0x00000000
        /*07e8*/ 	.word	0x000000b0
        /*07ec*/ 	.short	0x010a
        /*07ee*/ 	.byte	0xff
	.zero		1


	//   ....[111]....
        /*07f0*/ 	.word	0x000080f0
        /*07f4*/ 	.word	0x00000000
        /*07f8*/ 	.word	0x00000000
        /*07fc*/ 	.short	0x010a
        /*07fe*/ 	.byte	0xff
	.zero		1


	//   ....[112]....
        /*0800*/ 	.word	0x00008150
        /*0804*/ 	.word	0x00000000
        /*0808*/ 	.word	0x00000000
        /*080c*/ 	.short	0x010a
        /*080e*/ 	.byte	0xff
	.zero		1


	//   ....[113]....
        /*0810*/ 	.word	0x000081b0
        /*0814*/ 	.word	0x00000000
        /*0818*/ 	.word	0x00000000
        /*081c*/ 	.short	0x010a
        /*081e*/ 	.byte	0xff
	.zero		1


	//   ....[114]....
        /*0820*/ 	.word	0x00008210
        /*0824*/ 	.word	0x00000000
        /*0828*/ 	.word	0x00000000
        /*082c*/ 	.short	0x010a
        /*082e*/ 	.byte	0xff
	.zero		1


	//   ....[115]....
        /*0830*/ 	.word	0x00008270
        /*0834*/ 	.word	0x00000000
        /*0838*/ 	.word	0x000000f0
        /*083c*/ 	.short	0x010a
        /*083e*/ 	.byte	0xff
	.zero		1


	//   ....[116]....
        /*0840*/ 	.word	0x000082c0
        /*0844*/ 	.word	0x00000000
        /*0848*/ 	.word	0x00000070
        /*084c*/ 	.short	0x010a
        /*084e*/ 	.byte	0xff
	.zero		1


	//   ....[117]....
        /*0850*/ 	.word	0x00008320
        /*0854*/ 	.word	0x00000000
        /*0858*/ 	.word	0x00000068
        /*085c*/ 	.short	0x010a
        /*085e*/ 	.byte	0xff
	.zero		1


	//   ....[118]....
        /*0860*/ 	.word	0x00008380
        /*0864*/ 	.word	0x00000000
        /*0868*/ 	.word	0x00000048
        /*086c*/ 	.short	0x010a
        /*086e*/ 	.byte	0xff
	.zero		1


	//   ....[119]....
        /*0870*/ 	.word	0x000083e0
        /*0874*/ 	.word	0x00000000
        /*0878*/ 	.word	0x00000048
        /*087c*/ 	.short	0x010a
        /*087e*/ 	.byte	0xff
	.zero		1


	//   ....[120]....
        /*0880*/ 	.word	0x00008440
        /*0884*/ 	.word	0x00000000
        /*0888*/ 	.word	0x00000000
        /*088c*/ 	.short	0x010a
        /*088e*/ 	.byte	0xff
	.zero		1


	//   ....[121]....
        /*0890*/ 	.word	0x000084a0
        /*0894*/ 	.word	0x00000000
        /*0898*/ 	.word	0x00000000
        /*089c*/ 	.short	0x010a
        /*089e*/ 	.byte	0xff
	.zero		1


	//   ....[122]....
        /*08a0*/ 	.word	0x000084f0
        /*08a4*/ 	.word	0x00000000
        /*08a8*/ 	.word	0x00000070
        /*08ac*/ 	.short	0x010a
        /*08ae*/ 	.byte	0xff
	.zero		1


	//   ....[123]....
        /*08b0*/ 	.word	0x00008540
        /*08b4*/ 	.word	0x00000000
        /*08b8*/ 	.word	0x00000030
        /*08bc*/ 	.short	0x010a
        /*08be*/ 	.byte	0xff
	.zero		1


	//   ....[124]....
        /*08c0*/ 	.word	0x00008590
        /*08c4*/ 	.word	0x0000006a
        /*08c8*/ 	.word	0x00000090
        /*08cc*/ 	.short	0x010a
        /*08ce*/ 	.byte	0xff
	.zero		1


	//   ....[125]....
        /*08d0*/ 	.word	0x000085e0
        /*08d4*/ 	.word	0x00000002
        /*08d8*/ 	.word	0x00000030
        /*08dc*/ 	.short	0x010a
        /*08de*/ 	.byte	0xff
	.zero		1


	//----- nvinfo : EIATTR_NUM_MBARRIERS
	.align		4
.L_47:
        /*08e0*/ 	.byte	0x03, 0x38
        /*08e2*/ 	.short	0x001f


	//----- nvinfo : EIATTR_EXIT_INSTR_OFFSETS
	.align		4
        /*08e4*/ 	.byte	0x04, 0x1c
        /*08e6*/ 	.short	(.L_49 - .L_48)


	//   ....[0]....
.L_48:
        /*08e8*/ 	.word	0x00002760


	//   ....[1]....
        /*08ec*/ 	.word	0x00002c60


	//   ....[2]....
        /*08f0*/ 	.word	0x00002cc0


	//   ....[3]....
        /*08f4*/ 	.word	0x00004040


	//   ....[4]....
        /*08f8*/ 	.word	0x00004f10


	//   ....[5]....
        /*08fc*/ 	.word	0x00004f50


	//   ....[6]....
        /*0900*/ 	.word	0x00007a40


	//   ....[7]....
        /*0904*/ 	.word	0x00007ac0


	//   ....[8]....
        /*0908*/ 	.word	0x00007af0


	//   ....[9]....
        /*090c*/ 	.word	0x00007b60


	//----- nvinfo : EIATTR_MAX_THREADS
	.align		4
.L_49:
        /*0910*/ 	.byte	0x04, 0x05
        /*0912*/ 	.short	(.L_51 - .L_50)
.L_50:
        /*0914*/ 	.word	0x00000100
        /*0918*/ 	.word	0x00000001
        /*091c*/ 	.word	0x00000001


	//----- nvinfo : EIATTR_CRS_STACK_SIZE
	.align		4
.L_51:
        /*0920*/ 	.byte	0x04, 0x1e
        /*0922*/ 	.short	(.L_53 - .L_52)
.L_52:
        /*0924*/ 	.word	0x00000000


	//----- nvinfo : EIATTR_CBANK_PARAM_SIZE
	.align		4
.L_53:
        /*0928*/ 	.byte	0x03, 0x19
        /*092a*/ 	.short	0x0800


	//----- nvinfo : EIATTR_PARAM_CBANK
	.align		4
        /*092c*/ 	.byte	0x04, 0x0a
        /*092e*/ 	.short	(.L_55 - .L_54)
	.align		4
.L_54:
        /*0930*/ 	.word	index@(.nv.constant0._ZN7cutlass13device_kernelINS_4gemm6kernel13GemmUniversalIN4cute5tupleIJiiiiEEENS1_10collective13CollectiveMmaINS1_35MainloopSm100TmaUmmaWarpSpecializedILi3ELi2ELi4ENS5_IJNS4_1CILi2EEENSA_ILi1EEESC_EEEEENS5_IJNSA_ILi256EEENSA_ILi64EEESG_EEENS_6half_tENS5_IJlSC_lEEESI_SJ_NS4_8TiledMMAINS4_8MMA_AtomIJNS4_26SM100_MMA_F16BF16_2x1SM_SSISI_SI_fLi256ELi64ELNS4_4UMMA5MajorE0ELSO_0ELNSN_7ScaleInE0ELSP_0EEEEEENS4_6LayoutINS5_IJSC_SC_SC_EEENS5_IJNSA_ILi0EEESU_SU_EEEEENS5_IJNS4_10UnderscoreESX_SX_EEEEENS4_18SM100_TMA_2SM_LOADENS4_14ComposedLayoutINS4_7SwizzleILi3ELi4ELi3EEENS4_18smem_ptr_flag_bitsILi16EEENSS_INS5_IJNSA_ILi8EEESG_EEENS5_IJSG_SC_EEEEEEEvNS4_8identityES10_S1A_vS1B_EENS_8epilogue10collective18CollectiveEpilogueINS1D_23Sm100TmaWarpSpecializedILi3ELi2ELi32ELb1ELb0EEEJNS5_IJNSA_ILi128EEESG_SG_EEENS5_IJNSS_IS1I_SC_EENSS_INSA_ILi32EEESC_EEEEESI_SJ_SI_SJ_NS1D_6fusion15FusionCallbacksIS1H_NS1O_17LinearCombinationISI_fSI_fLNS_15FloatRoundStyleE2EEES1J_S1N_JEEENS4_5SM1004TMEM4LOAD26SM100_TMEM_LOAD_32dp32b32xENS4_13SM90_TMA_LOADENS11_INS12_ILi2ELi4ELi3EEES15_NSS_INS5_IJS16_S1L_EEENS5_IJS1L_SC_EEEEEEENS4_39AutoVectorizingCopyWithAssumedAlignmentILi128EEENS4_14SM90_TMA_STOREES23_S25_S25_EEEvvEEEEvNT_6ParamsE)
        /*0934*/ 	.short	0x0380
        /*0936*/ 	.short	0x0800


	//----- nvinfo : EIATTR_SW_WAR
	.align		4
.L_55:
        /*0938*/ 	.byte	0x04, 0x36
        /*093a*/ 	.short	(.L_57 - .L_56)
.L_56:
        /*093c*/ 	.word	0x00000008
.L_57:


//--------------------- .nv.callgraph             --------------------------
	.section	.nv.callgraph,"",@"SHT_CUDA_CALLGRAPH"
	.align	4
	.sectionentsize	8
	.align		4
        /*0000*/ 	.word	0x00000000
	.align		4
        /*0004*/ 	.word	0xffffffff
	.align		4
        /*0008*/ 	.word	index@(_ZN7cutlass13device_kernelINS_4gemm6kernel13GemmUniversalIN4cute5tupleIJiiiiEEENS1_10collective13CollectiveMmaINS1_35MainloopSm100TmaUmmaWarpSpecializedILi3ELi2ELi4ENS5_IJNS4_1CILi2EEENSA_ILi1EEESC_EEEEENS5_IJNSA_ILi256EEENSA_ILi64EEESG_EEENS_6half_tENS5_IJlSC_lEEESI_SJ_NS4_8TiledMMAINS4_8MMA_AtomIJNS4_26SM100_MMA_F16BF16_2x1SM_SSISI_SI_fLi256ELi64ELNS4_4UMMA5MajorE0ELSO_0ELNSN_7ScaleInE0ELSP_0EEEEEENS4_6LayoutINS5_IJSC_SC_SC_EEENS5_IJNSA_ILi0EEESU_SU_EEEEENS5_IJNS4_10UnderscoreESX_SX_EEEEENS4_18SM100_TMA_2SM_LOADENS4_14ComposedLayoutINS4_7SwizzleILi3ELi4ELi3EEENS4_18smem_ptr_flag_bitsILi16EEENSS_INS5_IJNSA_ILi8EEESG_EEENS5_IJSG_SC_EEEEEEEvNS4_8identityES10_S1A_vS1B_EENS_8epilogue10collective18CollectiveEpilogueINS1D_23Sm100TmaWarpSpecializedILi3ELi2ELi32ELb1ELb0EEEJNS5_IJNSA_ILi128EEESG_SG_EEENS5_IJNSS_IS1I_SC_EENSS_INSA_ILi32EEESC_EEEEESI_SJ_SI_SJ_NS1D_6fusion15FusionCallbacksIS1H_NS1O_17LinearCombinationISI_fSI_fLNS_15FloatRoundStyleE2EEES1J_S1N_JEEENS4_5SM1004TMEM4LOAD26SM100_TMEM_LOAD_32dp32b32xENS4_13SM90_TMA_LOADENS11_INS12_ILi2ELi4ELi3EEES15_NSS_INS5_IJS16_S1L_EEENS5_IJS1L_SC_EEEEEEENS4_39AutoVectorizingCopyWithAssumedAlignmentILi128EEENS4_14SM90_TMA_STOREES23_S25_S25_EEEvvEEEEvNT_6ParamsE)
	.align		4
        /*000c*/ 	.word	index@(__assertfail)
	.align		4
        /*0010*/ 	.word	0x00000000
	.align		4
        /*0014*/ 	.word	0xfffffffe
	.align		4
        /*0018*/ 	.word	0x00000000
	.align		4
        /*001c*/ 	.word	0xfffffffd
	.align		4
        /*0020*/ 	.word	0x00000000
	.align		4
        /*0024*/ 	.word	0xfffffffc


//--------------------- .nv.constant4             --------------------------
	.section	.nv.constant4,"a",@progbits
	.align	8
	.align		8
.nv.constant4:
        /*0000*/ 	.dword	__assertfail
	.align		8
        /*0008*/ 	.dword	__unnamed_1
	.align		8
        /*0010*/ 	.dword	__unnamed_2
	.align		8
        /*0018*/ 	.dword	_ZN39_INTERNAL_42840f16_4_k_cu_b510695d_66744cuda3std3__45__cpo5beginE
	.align		8
        /*0020*/ 	.dword	_ZN39_INTERNAL_42840f16_4_k_cu_b510695d_66744cuda3std3__45__cpo3endE
	.align		8
        /*0028*/ 	.dword	_ZN39_INTERNAL_42840f16_4_k_cu_b510695d_66744cuda3std3__45__cpo6cbeginE
	.align		8
        /*0030*/ 	.dword	_ZN39_INTERNAL_42840f16_4_k_cu_b510695d_66744cuda3std3__45__cpo4cendE
	.align		8
        /*0038*/ 	.dword	_ZN39_INTERNAL_42840f16_4_k_cu_b510695d_66744cuda3std3__441_GLOBAL__N__42840f16_4_k_cu_b510695d_66746ignoreE
	.align		8
        /*0040*/ 	.dword	_ZN39_INTERNAL_42840f16_4_k_cu_b510695d_66744cuda3std3__419piecewise_constructE
	.align		8
        /*0048*/ 	.dword	_ZN39_INTERNAL_42840f16_4_k_cu_b510695d_66744cuda3std3__48in_placeE
	.align		8
        /*0050*/ 	.dword	_ZN39_INTERNAL_42840f16_4_k_cu_b510695d_66744cuda3std6ranges3__45__cpo4swapE
	.align		8
        /*0058*/ 	.dword	_ZN39_INTERNAL_42840f16_4_k_cu_b510695d_66744cuda3std6ranges3__45__cpo9iter_moveE
	.align		8
        /*0060*/ 	.dword	_ZN39_INTERNAL_42840f16_4_k_cu_b510695d_66744cute7productE
	.align		8
        /*0068*/ 	.dword	_ZN39_INTERNAL_42840f16_4_k_cu_b510695d_66744cute1_E
	.align		8
        /*0070*/ 	.dword	$str$25
	.align		8
        /*0078*/ 	.dword	$str$26
	.align		8
        /*0080*/ 	.dword	$str$27
	.align		8
        /*0088*/ 	.dword	$str$28


//--------------------- .text._ZN7cutlass13device_kernelINS_4gemm6kernel13GemmUniversalIN4cute5tupleIJiiiiEEENS1_10collective13CollectiveMmaINS1_35MainloopSm100TmaUmmaWarpSpecializedILi3ELi2ELi4ENS5_IJNS4_1CILi2EEENSA_ILi1EEESC_EEEEENS5_IJNSA_ILi256EEENSA_ILi64EEESG_EEENS_6half_tENS5_IJlSC_lEEESI_SJ_NS4_8TiledMMAINS4_8MMA_AtomIJNS4_26SM100_MMA_F16BF16_2x1SM_SSISI_SI_fLi256ELi64ELNS4_4UMMA5MajorE0ELSO_0ELNSN_7ScaleInE0ELSP_0EEEEEENS4_6LayoutINS5_IJSC_SC_SC_EEENS5_IJNSA_ILi0EEESU_SU_EEEEENS5_IJNS4_10UnderscoreESX_SX_EEEEENS4_18SM100_TMA_2SM_LOADENS4_14ComposedLayoutINS4_7SwizzleILi3ELi4ELi3EEENS4_18smem_ptr_flag_bitsILi16EEENSS_INS5_IJNSA_ILi8EEESG_EEENS5_IJSG_SC_EEEEEEEvNS4_8identityES10_S1A_vS1B_EENS_8epilogue10collective18CollectiveEpilogueINS1D_23Sm100TmaWarpSpecializedILi3ELi2ELi32ELb1ELb0EEEJNS5_IJNSA_ILi128EEESG_SG_EEENS5_IJNSS_IS1I_SC_EENSS_INSA_ILi32EEESC_EEEEESI_SJ_SI_SJ_NS1D_6fusion15FusionCallbacksIS1H_NS1O_17LinearCombinationISI_fSI_fLNS_15FloatRoundStyleE2EEES1J_S1N_JEEENS4_5SM1004TMEM4LOAD26SM100_TMEM_LOAD_32dp32b32xENS4_13SM90_TMA_LOADENS11_INS12_ILi2ELi4ELi3EEES15_NSS_INS5_IJS16_S1L_EEENS5_IJS1L_SC_EEEEEEENS4_39AutoVectorizingCopyWithAssumedAlignmentILi128EEENS4_14SM90_TMA_STOREES23_S25_S25_EEEvvEEEEvNT_6ParamsE --------------------------
	.section	.text._ZN7cutlass13device_kernelINS_4gemm6kernel13GemmUniversalIN4cute5tupleIJiiiiEEENS1_10collective13CollectiveMmaINS1_35MainloopSm100TmaUmmaWarpSpecializedILi3ELi2ELi4ENS5_IJNS4_1CILi2EEENSA_ILi1EEESC_EEEEENS5_IJNSA_ILi256EEENSA_ILi64EEESG_EEENS_6half_tENS5_IJlSC_lEEESI_SJ_NS4_8TiledMMAINS4_8MMA_AtomIJNS4_26SM100_MMA_F16BF16_2x1SM_SSISI_SI_fLi256ELi64ELNS4_4UMMA5MajorE0ELSO_0ELNSN_7ScaleInE0ELSP_0EEEEEENS4_6LayoutINS5_IJSC_SC_SC_EEENS5_IJNSA_ILi0EEESU_SU_EEEEENS5_IJNS4_10UnderscoreESX_SX_EEEEENS4_18SM100_TMA_2SM_LOADENS4_14ComposedLayoutINS4_7SwizzleILi3ELi4ELi3EEENS4_18smem_ptr_flag_bitsILi16EEENSS_INS5_IJNSA_ILi8EEESG_EEENS5_IJSG_SC_EEEEEEEvNS4_8identityES10_S1A_vS1B_EENS_8epilogue10collective18CollectiveEpilogueINS1D_23Sm100TmaWarpSpecializedILi3ELi2ELi32ELb1ELb0EEEJNS5_IJNSA_ILi128EEESG_SG_EEENS5_IJNSS_IS1I_SC_EENSS_INSA_ILi32EEESC_EEEEESI_SJ_SI_SJ_NS1D_6fusion15FusionCallbacksIS1H_NS1O_17LinearCombinationISI_fSI_fLNS_15FloatRoundStyleE2EEES1J_S1N_JEEENS4_5SM1004TMEM4LOAD26SM100_TMEM_LOAD_32dp32b32xENS4_13SM90_TMA_LOADENS11_INS12_ILi2ELi4ELi3EEES15_NSS_INS5_IJS16_S1L_EEENS5_IJS1L_SC_EEEEEEENS4_39AutoVectorizingCopyWithAssumedAlignmentILi128EEENS4_14SM90_TMA_STOREES23_S25_S25_EEEvvEEEEvNT_6ParamsE,"ax",@progbits
	.align	128
.text._ZN7cutlass13device_kernelINS_4gemm6kernel13GemmUniversalIN4cute5tupleIJiiiiEEENS1_10collective13CollectiveMmaINS1_35MainloopSm100TmaUmmaWarpSpecializedILi3ELi2ELi4ENS5_IJNS4_1CILi2EEENSA_ILi1EEESC_EEEEENS5_IJNSA_ILi256EEENSA_ILi64EEESG_EEENS_6half_tENS5_IJlSC_lEEESI_SJ_NS4_8TiledMMAINS4_8MMA_AtomIJNS4_26SM100_MMA_F16BF16_2x1SM_SSISI_SI_fLi256ELi64ELNS4_4UMMA5MajorE0ELSO_0ELNSN_7ScaleInE0ELSP_0EEEEEENS4_6LayoutINS5_IJSC_SC_SC_EEENS5_IJNSA_ILi0EEESU_SU_EEEEENS5_IJNS4_10UnderscoreESX_SX_EEEEENS4_18SM100_TMA_2SM_LOADENS4_14ComposedLayoutINS4_7SwizzleILi3ELi4ELi3EEENS4_18smem_ptr_flag_bitsILi16EEENSS_INS5_IJNSA_ILi8EEESG_EEENS5_IJSG_SC_EEEEEEEvNS4_8identityES10_S1A_vS1B_EENS_8epilogue10collective18CollectiveEpilogueINS1D_23Sm100TmaWarpSpecializedILi3ELi2ELi32ELb1ELb0EEEJNS5_IJNSA_ILi128EEESG_SG_EEENS5_IJNSS_IS1I_SC_EENSS_INSA_ILi32EEESC_EEEEESI_SJ_SI_SJ_NS1D_6fusion15FusionCallbacksIS1H_NS1O_17LinearCombinationISI_fSI_fLNS_15FloatRoundStyleE2EEES1J_S1N_JEEENS4_5SM1004TMEM4LOAD26SM100_TMEM_LOAD_32dp32b32xENS4_13SM90_TMA_LOADENS11_INS12_ILi2ELi4ELi3EEES15_NSS_INS5_IJS16_S1L_EEENS5_IJS1L_SC_EEEEEEENS4_39AutoVectorizingCopyWithAssumedAlignmentILi128EEENS4_14SM90_TMA_STOREES23_S25_S25_EEEvvEEEEvNT_6ParamsE:
        .type           _ZN7cutlass13device_kernelINS_4gemm6kernel13GemmUniversalIN4cute5tupleIJiiiiEEENS1_10collective13CollectiveMmaINS1_35MainloopSm100TmaUmmaWarpSpecializedILi3ELi2ELi4ENS5_IJNS4_1CILi2EEENSA_ILi1EEESC_EEEEENS5_IJNSA_ILi256EEENSA_ILi64EEESG_EEENS_6half_tENS5_IJlSC_lEEESI_SJ_NS4_8TiledMMAINS4_8MMA_AtomIJNS4_26SM100_MMA_F16BF16_2x1SM_SSISI_SI_fLi256ELi64ELNS4_4UMMA5MajorE0ELSO_0ELNSN_7ScaleInE0ELSP_0EEEEEENS4_6LayoutINS5_IJSC_SC_SC_EEENS5_IJNSA_ILi0EEESU_SU_EEEEENS5_IJNS4_10UnderscoreESX_SX_EEEEENS4_18SM100_TMA_2SM_LOADENS4_14ComposedLayoutINS4_7SwizzleILi3ELi4ELi3EEENS4_18smem_ptr_flag_bitsILi16EEENSS_INS5_IJNSA_ILi8EEESG_EEENS5_IJSG_SC_EEEEEEEvNS4_8identityES10_S1A_vS1B_EENS_8epilogue10collective18CollectiveEpilogueINS1D_23Sm100TmaWarpSpecializedILi3ELi2ELi32ELb1ELb0EEEJNS5_IJNSA_ILi128EEESG_SG_EEENS5_IJNSS_IS1I_SC_EENSS_INSA_ILi32EEESC_EEEEESI_SJ_SI_SJ_NS1D_6fusion15FusionCallbacksIS1H_NS1O_17LinearCombinationISI_fSI_fLNS_15FloatRoundStyleE2EEES1J_S1N_JEEENS4_5SM1004TMEM4LOAD26SM100_TMEM_LOAD_32dp32b32xENS4_13SM90_TMA_LOADENS11_INS12_ILi2ELi4ELi3EEES15_NSS_INS5_IJS16_S1L_EEENS5_IJS1L_SC_EEEEEEENS4_39AutoVectorizingCopyWithAssumedAlignmentILi128EEENS4_14SM90_TMA_STOREES23_S25_S25_EEEvvEEEEvNT_6ParamsE,@function
        .size           _ZN7cutlass13device_kernelINS_4gemm6kernel13GemmUniversalIN4cute5tupleIJiiiiEEENS1_10collective13CollectiveMmaINS1_35MainloopSm100TmaUmmaWarpSpecializedILi3ELi2ELi4ENS5_IJNS4_1CILi2EEENSA_ILi1EEESC_EEEEENS5_IJNSA_ILi256EEENSA_ILi64EEESG_EEENS_6half_tENS5_IJlSC_lEEESI_SJ_NS4_8TiledMMAINS4_8MMA_AtomIJNS4_26SM100_MMA_F16BF16_2x1SM_SSISI_SI_fLi256ELi64ELNS4_4UMMA5MajorE0ELSO_0ELNSN_7ScaleInE0ELSP_0EEEEEENS4_6LayoutINS5_IJSC_SC_SC_EEENS5_IJNSA_ILi0EEESU_SU_EEEEENS5_IJNS4_10UnderscoreESX_SX_EEEEENS4_18SM100_TMA_2SM_LOADENS4_14ComposedLayoutINS4_7SwizzleILi3ELi4ELi3EEENS4_18smem_ptr_flag_bitsILi16EEENSS_INS5_IJNSA_ILi8EEESG_EEENS5_IJSG_SC_EEEEEEEvNS4_8identityES10_S1A_vS1B_EENS_8epilogue10collective18CollectiveEpilogueINS1D_23Sm100TmaWarpSpecializedILi3ELi2ELi32ELb1ELb0EEEJNS5_IJNSA_ILi128EEESG_SG_EEENS5_IJNSS_IS1I_SC_EENSS_INSA_ILi32EEESC_EEEEESI_SJ_SI_SJ_NS1D_6fusion15FusionCallbacksIS1H_NS1O_17LinearCombinationISI_fSI_fLNS_15FloatRoundStyleE2EEES1J_S1N_JEEENS4_5SM1004TMEM4LOAD26SM100_TMEM_LOAD_32dp32b32xENS4_13SM90_TMA_LOADENS11_INS12_ILi2ELi4ELi3EEES15_NSS_INS5_IJS16_S1L_EEENS5_IJS1L_SC_EEEEEEENS4_39AutoVectorizingCopyWithAssumedAlignmentILi128EEENS4_14SM90_TMA_STOREES23_S25_S25_EEEvvEEEEvNT_6ParamsE,(.L_x_172 - _ZN7cutlass13device_kernelINS_4gemm6kernel13GemmUniversalIN4cute5tupleIJiiiiEEENS1_10collective13CollectiveMmaINS1_35MainloopSm100TmaUmmaWarpSpecializedILi3ELi2ELi4ENS5_IJNS4_1CILi2EEENSA_ILi1EEESC_EEEEENS5_IJNSA_ILi256EEENSA_ILi64EEESG_EEENS_6half_tENS5_IJlSC_lEEESI_SJ_NS4_8TiledMMAINS4_8MMA_AtomIJNS4_26SM100_MMA_F16BF16_2x1SM_SSISI_SI_fLi256ELi64ELNS4_4UMMA5MajorE0ELSO_0ELNSN_7ScaleInE0ELSP_0EEEEEENS4_6LayoutINS5_IJSC_SC_SC_EEENS5_IJNSA_ILi0EEESU_SU_EEEEENS5_IJNS4_10UnderscoreESX_SX_EEEEENS4_18SM100_TMA_2SM_LOADENS4_14ComposedLayoutINS4_7SwizzleILi3ELi4ELi3EEENS4_18smem_ptr_flag_bitsILi16EEENSS_INS5_IJNSA_ILi8EEESG_EEENS5_IJSG_SC_EEEEEEEvNS4_8identityES10_S1A_vS1B_EENS_8epilogue10collective18CollectiveEpilogueINS1D_23Sm100TmaWarpSpecializedILi3ELi2ELi32ELb1ELb0EEEJNS5_IJNSA_ILi128EEESG_SG_EEENS5_IJNSS_IS1I_SC_EENSS_INSA_ILi32EEESC_EEEEESI_SJ_SI_SJ_NS1D_6fusion15FusionCallbacksIS1H_NS1O_17LinearCombinationISI_fSI_fLNS_15FloatRoundStyleE2EEES1J_S1N_JEEENS4_5SM1004TMEM4LOAD26SM100_TMEM_LOAD_32dp32b32xENS4_13SM90_TMA_LOADENS11_INS12_ILi2ELi4ELi3EEES15_NSS_INS5_IJS16_S1L_EEENS5_IJS1L_SC_EEEEEEENS4_39AutoVectorizingCopyWithAssumedAlignmentILi128EEENS4_14SM90_TMA_STOREES23_S25_S25_EEEvvEEEEvNT_6ParamsE)
        .other          _ZN7cutlass13device_kernelINS_4gemm6kernel13GemmUniversalIN4cute5tupleIJiiiiEEENS1_10collective13CollectiveMmaINS1_35MainloopSm100TmaUmmaWarpSpecializedILi3ELi2ELi4ENS5_IJNS4_1CILi2EEENSA_ILi1EEESC_EEEEENS5_IJNSA_ILi256EEENSA_ILi64EEESG_EEENS_6half_tENS5_IJlSC_lEEESI_SJ_NS4_8TiledMMAINS4_8MMA_AtomIJNS4_26SM100_MMA_F16BF16_2x1SM_SSISI_SI_fLi256ELi64ELNS4_4UMMA5MajorE0ELSO_0ELNSN_7ScaleInE0ELSP_0EEEEEENS4_6LayoutINS5_IJSC_SC_SC_EEENS5_IJNSA_ILi0EEESU_SU_EEEEENS5_IJNS4_10UnderscoreESX_SX_EEEEENS4_18SM100_TMA_2SM_LOADENS4_14ComposedLayoutINS4_7SwizzleILi3ELi4ELi3EEENS4_18smem_ptr_flag_bitsILi16EEENSS_INS5_IJNSA_ILi8EEESG_EEENS5_IJSG_SC_EEEEEEEvNS4_8identityES10_S1A_vS1B_EENS_8epilogue10collective18CollectiveEpilogueINS1D_23Sm100TmaWarpSpecializedILi3ELi2ELi32ELb1ELb0EEEJNS5_IJNSA_ILi128EEESG_SG_EEENS5_IJNSS_IS1I_SC_EENSS_INSA_ILi32EEESC_EEEEESI_SJ_SI_SJ_NS1D_6fusion15FusionCallbacksIS1H_NS1O_17LinearCombinationISI_fSI_fLNS_15FloatRoundStyleE2EEES1J_S1N_JEEENS4_5SM1004TMEM4LOAD26SM100_TMEM_LOAD_32dp32b32xENS4_13SM90_TMA_LOADENS11_INS12_ILi2ELi4ELi3EEES15_NSS_INS5_IJS16_S1L_EEENS5_IJS1L_SC_EEEEEEENS4_39AutoVectorizingCopyWithAssumedAlignmentILi128EEENS4_14SM90_TMA_STOREES23_S25_S25_EEEvvEEEEvNT_6ParamsE,@"STO_CUDA_ENTRY STV_DEFAULT"
_ZN7cutlass13device_kernelINS_4gemm6kernel13GemmUniversalIN4cute5tupleIJiiiiEEENS1_10collective13CollectiveMmaINS1_35MainloopSm100TmaUmmaWarpSpecializedILi3ELi2ELi4ENS5_IJNS4_1CILi2EEENSA_ILi1EEESC_EEEEENS5_IJNSA_ILi256EEENSA_ILi64EEESG_EEENS_6half_tENS5_IJlSC_lEEESI_SJ_NS4_8TiledMMAINS4_8MMA_AtomIJNS4_26SM100_MMA_F16BF16_2x1SM_SSISI_SI_fLi256ELi64ELNS4_4UMMA5MajorE0ELSO_0ELNSN_7ScaleInE0ELSP_0EEEEEENS4_6LayoutINS5_IJSC_SC_SC_EEENS5_IJNSA_ILi0EEESU_SU_EEEEENS5_IJNS4_10UnderscoreESX_SX_EEEEENS4_18SM100_TMA_2SM_LOADENS4_14ComposedLayoutINS4_7SwizzleILi3ELi4ELi3EEENS4_18smem_ptr_flag_bitsILi16EEENSS_INS5_IJNSA_ILi8EEESG_EEENS5_IJSG_SC_EEEEEEEvNS4_8identityES10_S1A_vS1B_EENS_8epilogue10collective18CollectiveEpilogueINS1D_23Sm100TmaWarpSpecializedILi3ELi2ELi32ELb1ELb0EEEJNS5_IJNSA_ILi128EEESG_SG_EEENS5_IJNSS_IS1I_SC_EENSS_INSA_ILi32EEESC_EEEEESI_SJ_SI_SJ_NS1D_6fusion15FusionCallbacksIS1H_NS1O_17LinearCombinationISI_fSI_fLNS_15FloatRoundStyleE2EEES1J_S1N_JEEENS4_5SM1004TMEM4LOAD26SM100_TMEM_LOAD_32dp32b32xENS4_13SM90_TMA_LOADENS11_INS12_ILi2ELi4ELi3EEES15_NSS_INS5_IJS16_S1L_EEENS5_IJS1L_SC_EEEEEEENS4_39AutoVectorizingCopyWithAssumedAlignmentILi128EEENS4_14SM90_TMA_STOREES23_S25_S25_EEEvvEEEEvNT_6ParamsE:
[----:B------:R-:W1:Y:S01]  /*0000*/  LDC R1, c[0x0][0x37c] ;  /* 0x0000df00ff017b82 */ /* 0x000e620000000800 */
[----:B------:R-:W2:Y:S01]  /*0010*/  S2R R97, SR_TID.X ;  /* 0x0000000000617919 */ /* 0x000ea20000002100 */
[----:B------:R-:W3:Y:S06]  /*0020*/  LDCU.64 UR6, c[0x0][0x890] ;  /* 0x00011200ff0677ac */ /* 0x000eec0008000a00 */
[----:B------:R-:W4:Y:S01]  /*0030*/  S2UR UR37, SR_CgaCtaId ;  /* 0x00000000002579c3 */ /* 0x000f220000008800 */
[----:B------:R-:W-:Y:S02]  /*0040*/  PRMT R92, RZ, 0x7610, R92 ;  /* 0x00007610ff5c7816 */ /* 0x000fe4000000005c */
[----:B------:R-:W-:Y:S01]  /*0050*/  ELECT P1, URZ, PT ;  /* 0x0000000000ff782f */ /* 0x000fe20003820000 */
[----:B------:R-:W1:Y:S01]  /*0060*/  LDCU.64 UR46, c[0x0][0x358] ;  /* 0x00006b00ff2e77ac */ /* 0x000e620008000a00 */
[----:B---3--:R-:W-:-:S04]  /*0070*/  UISETP.NE.U32.AND UP0, UPT, UR6, URZ, UPT ;  /* 0x000000ff0600728c */ /* 0x008fc8000bf05070 */
[----:B------:R-:W-:Y:S02]  /*0080*/  UISETP.NE.AND.EX UP0, UPT, UR7, URZ, UPT, UP0 ;  /* 0x000000ff0700728c */ /* 0x000fe4000bf05300 */
[----:B----4-:R-:W-:Y:S02]  /*0090*/  ULOP3.LUT UR5, UR37, 0x1, URZ, 0xc0, !UPT ;  /* 0x0000000125057892 */ /* 0x010fe4000f8ec0ff */
[----:B------:R-:W-:Y:S01]  /*00a0*/  ULOP3.LUT UR4, UR37, 0x1, URZ, 0x3c, !UPT ;  /* 0x0000000125047892 */ /* 0x000fe2000f8e3cff */
[----:B--2---:R-:W-:-:S05]  /*00b0*/  SHF.R.U32.HI R96, RZ, 0x5, R97 ;  /* 0x00000005ff607819 */ /* 0x004fca0000011661 */
[----:B------:R-:W2:Y:S02]  /*00c0*/  SHFL.IDX PT, R0, R96, RZ, 0x1f ;  /* 0x00001fff60007589 */ /* 0x000ea400000e0000 */
[----:B--2---:R-:W-:Y:S01]  /*00d0*/  R2UR UR10, R0 ;  /* 0x00000000000a72ca */ /* 0x004fe200000e0000 */
[----:B-1----:R-:W-:-:S14]  /*00e0*/  BRA.U UP0, `(.L_x_0) ;  /* 0x00000001002c7547 */ /* 0x002fdc000b800000 */
[----:B------:R-:W1:Y:S02]  /*00f0*/  LDCU.64 UR8, c[0x0][0x888] ;  /* 0x00011100ff0877ac */ /* 0x000e640008000a00 */
[----:B-1----:R-:W-:-:S04]  /*0100*/  UISETP.NE.U32.AND UP0, UPT, UR8, URZ, UPT ;  /* 0x000000ff0800728c */ /* 0x002fc8000bf05070 */
[----:B------:R-:W-:-:S09]  /*0110*/  UISETP.NE.AND.EX UP0, UPT, UR9, URZ, UPT, UP0 ;  /* 0x000000ff0900728c */ /* 0x000fd2000bf05300 */
[----:B------:R-:W-:Y:S05]  /*0120*/  BRA.U !UP0, `(.L_x_1) ;  /* 0x0000000108107547 */ /* 0x000fea000b800000 */
[----:B------:R-:W1:Y:S02]  /*0130*/  LDC.64 R2, c[0x0][0x888] ;  /* 0x00022200ff027b82 */ /* 0x000e640000000a00 */
[----:B-1----:R1:W5:Y:S01]  /*0140*/  LDG.E R49, desc[UR46][R2.64] ;  /* 0x0000002e02317981 */ /* 0x002362000c1e1900 */
[----:B------:R-:W-:Y:S01]  /*0150*/  HFMA2 R92, -RZ, RZ, 0, 5.9604644775390625e-08 ;  /* 0x00000001ff5c7431 */ /* 0x000fe200000001ff */
[----:B------:R-:W-:Y:S05]  /*0160*/  BRA `(.L_x_0) ;  /* 0x00000000000c7947 */ /* 0x000fea0003800000 */
.L_x_1:
[----:B------:R-:W1:Y:S01]  /*0170*/  LDCU UR8, c[0x0][0x880] ;  /* 0x00011000ff0877ac */ /* 0x000e620008000800 */
[----:B------:R-:W-:Y:S01]  /*0180*/  HFMA2 R92, -RZ, RZ, 0, 5.9604644775390625e-08 ;  /* 0x00000001ff5c7431 */ /* 0x000fe200000001ff */
[----:B-1----:R-:W-:-:S07]  /*0190*/  MOV R49, UR8 ;  /* 0x0000000800317c02 */ /* 0x002fce0008000f00 */
.L_x_0:
[----:B------:R-:W2:Y:S02]  /*01a0*/  LDCU.64 UR8, c[0x0][0x8b0] ;  /* 0x00011600ff0877ac */ /* 0x000ea40008000a00 */
[----:B--2---:R-:W-:-:S04]  /*01b0*/  UISETP.NE.U32.AND UP0, UPT, UR8, URZ, UPT ;  /* 0x000000ff0800728c */ /* 0x004fc8000bf05070 */
[----:B------:R-:W-:-:S09]  /*01c0*/  UISETP.NE.AND.EX UP0, UPT, UR9, URZ, UPT, UP0 ;  /* 0x000000ff0900728c */ /* 0x000fd2000bf05300 */
[----:B------:R-:W-:Y:S05]  /*01d0*/  BRA.U UP0, `(.L_x_2) ;  /* 0x0000000100247547 */ /* 0x000fea000b800000 */
[----:B------:R-:W2:Y:S02]  /*01e0*/  LDCU.64 UR8, c[0x0][0x8a8] ;  /* 0x00011500ff0877ac */ /* 0x000ea40008000a00 */
[----:B--2---:R-:W-:-:S04]  /*01f0*/  UISETP.NE.U32.AND UP0, UPT, UR8, URZ, UPT ;  /* 0x000000ff0800728c */ /* 0x004fc8000bf05070 */
[----:B------:R-:W-:-:S09]  /*0200*/  UISETP.NE.AND.EX UP0, UPT, UR9, URZ, UPT, UP0 ;  /* 0x000000ff0900728c */ /* 0x000fd2000bf05300 */
[----:B------:R-:W-:Y:S05]  /*0210*/  BRA.U !UP0, `(.L_x_3) ;  /* 0x00000001080c7547 */ /* 0x000fea000b800000 */
[----:B-1----:R-:W1:Y:S02]  /*0220*/  LDC.64 R2, c[0x0][0x8a8] ;  /* 0x00022a00ff027b82 */ /* 0x002e640000000a00 */
[----:B-1----:R2:W5:Y:S01]  /*0230*/  LDG.E R47, desc[UR46][R2.64] ;  /* 0x0000002e022f7981 */ /* 0x002562000c1e1900 */
[----:B------:R-:W-:Y:S05]  /*0240*/  BRA `(.L_x_2) ;  /* 0x0000000000087947 */ /* 0x000fea0003800000 */
.L_x_3:
[----:B------:R-:W2:Y:S02]  /*0250*/  LDCU UR8, c[0x0][0x8a0] ;  /* 0x00011400ff0877ac */ /* 0x000ea40008000800 */
[----:B--2---:R-:W-:Y:S02]  /*0260*/  MOV R47, UR8 ;  /* 0x00000008002f7c02 */ /* 0x004fe40008000f00 */
.L_x_2:
[----:B------:R-:W-:Y:S01]  /*0270*/  IMAD.U32 R0, RZ, RZ, UR10 ;  /* 0x0000000aff007e24 */ /* 0x000fe2000f8e00ff */
[----:B------:R-:W-:Y:S04]  /*0280*/  BSSY.RECONVERGENT B0, `(.L_x_4) ;  /* 0x000000c000007945 */ /* 0x000fe80003800200 */
[C---:B------:R-:W-:Y:S02]  /*0290*/  ISETP.NE.OR P2, PT, R0.reuse, 0x1, !P1 ;  /* 0x000000010000780c */ /* 0x040fe40004f45670 */
[----:B------:R-:W-:-:S11]  /*02a0*/  ISETP.NE.OR P0, PT, R0, 0x3, !P1 ;  /* 0x000000030000780c */ /* 0x000fd60004f05670 */
[----:B------:R-:W-:Y:S05]  /*02b0*/  @P2 BRA `(.L_x_5) ;  /* 0x0000000000202947 */ /* 0x000fea0003800000 */
[----:B------:R-:W3:Y:S02]  /*02c0*/  LDCU.64 UR8, c[0x0][0x348] ;  /* 0x00006900ff0877ac */ /* 0x000ee40008000a00 */
[----:B---3--:R-:W-:Y:S02]  /*02d0*/  UIADD3 UR12, UP1, UPT, UR8, 0x80, URZ ;  /* 0x00000080080c7890 */ /* 0x008fe4000ff3e0ff */
[----:B------:R-:W-:Y:S02]  /*02e0*/  UIADD3 UR8, UP0, UPT, UR8, 0x180, URZ ;  /* 0x0000018008087890 */ /* 0x000fe4000ff1e0ff */
[----:B------:R-:W-:Y:S02]  /*02f0*/  UIADD3.X UR13, UPT, UPT, URZ, UR9, URZ, UP1, !UPT ;  /* 0x00000009ff0d7290 */ /* 0x000fe40008ffe4ff */
[----:B------:R-:W-:-:S07]  /*0300*/  UIADD3.X UR9, UPT, UPT, URZ, UR9, URZ, UP0, !UPT ;  /* 0x00000009ff097290 */ /* 0x000fce00087fe4ff */
[----:B------:R3:W-:Y:S02]  /*0310*/  UTMACCTL.PF [UR12] ;  /* 0x000000000c0079b9 */ /* 0x0007e40008040000 */
[----:B------:R3:W-:Y:S02]  /*0320*/  UTMACCTL.PF [UR8] ;  /* 0x00000000080079b9 */ /* 0x0007e40008040000 */
[----:B---3--:R-:W-:Y:S01]  /*0330*/  NOP ;  /* 0x0000000000007918 */ /* 0x008fe20000000000 */
.L_x_5:
[----:B------:R-:W-:Y:S05]  /*0340*/  BSYNC.RECONVERGENT B0 ;  /* 0x0000000000007941 */ /* 0x000fea0003800200 */
.L_x_4:
[----:B------:R-:W-:Y:S04]  /*0350*/  BSSY.RECONVERGENT B0, `(.L_x_6) ;  /* 0x000000a000007945 */ /* 0x000fe80003800200 */
        /* <DEDUP_REMOVED lines=9> */
.L_x_7:
[----:B------:R-:W-:Y:S05]  /*03f0*/  BSYNC.RECONVERGENT B0 ;  /* 0x0000000000007941 */ /* 0x000fea0003800200 */
.L_x_6:
[----:B------:R-:W3:Y:S01]  /*0400*/  LDCU.64 UR8, c[0x0][0x888] ;  /* 0x00011100ff0877ac */ /* 0x000ee20008000a00 */
[----:B------:R-:W-:Y:S02]  /*0410*/  UISETP.EQ.U32.AND UP1, UPT, UR6, URZ, UPT ;  /* 0x000000ff0600728c */ /* 0x000fe4000bf22070 */
[----:B------:R-:W-:Y:S02]  /*0420*/  UPLOP3.LUT UP5, UPT, UPT, UPT, UPT, 0x80, 0x8 ;  /* 0x000000000008789c */ /* 0x000fe40003faf070 */
[----:B---3--:R-:W-:-:S04]  /*0430*/  UISETP.NE.U32.AND UP0, UPT, UR8, URZ, UPT ;  /* 0x000000ff0800728c */ /* 0x008fc8000bf05070 */
[----:B------:R-:W-:-:S04]  /*0440*/  UISETP.NE.AND.EX UP0, UPT, UR9, URZ, UPT, UP0 ;  /* 0x000000ff0900728c */ /* 0x000fc8000bf05300 */
[----:B------:R-:W-:-:S04]  /*0450*/  UISETP.EQ.OR.EX UP2, UPT, UR7, URZ, !UP0, UP1 ;  /* 0x000000ff0700728c */ /* 0x000fc8000c742710 */
[----:B------:R-:W-:-:S05]  /*0460*/  UP2UR UR53, UPR, URZ, 0x4 ;  /* 0x00000004ff357883 */ /* 0x000fca0008000000 */
[----:B------:R-:W-:Y:S07]  /*0470*/  BRA.U !UP2, `(.L_x_8) ;  /* 0x000000010a207547 */ /* 0x000fee000b800000 */
[----:B------:R-:W-:Y:S01]  /*0480*/  UISETP.NE.U32.AND UP2, UPT, UR6, URZ, UPT ;  /* 0x000000ff0600728c */ /* 0x000fe2000bf45070 */
[----:B-----5:R-:W-:Y:S01]  /*0490*/  FSETP.NEU.AND P0, PT, R49, RZ, PT ;  /* 0x000000ff3100720b */ /* 0x020fe20003f0d000 */
[----:B------:R-:W-:Y:S02]  /*04a0*/  USEL UR6, URZ, 0xffffffff, UP0 ;  /* 0xffffffffff067887 */ /* 0x000fe40008000000 */
[----:B------:R-:W-:-:S10]  /*04b0*/  UISETP.NE.AND.EX UP2, UPT, UR7, URZ, UPT, UP2 ;  /* 0x000000ff0700728c */ /* 0x000fd4000bf45320 */
[----:B------:R-:W-:Y:S01]  /*04c0*/  VOTEU.ANY UP1, P0 ;  /* 0x0000000000ff7886 */ /* 0x000fe20000020100 */
[----:B------:R-:W-:-:S04]  /*04d0*/  @!UP2 USEL UR6, URZ, 0xffffffff, UP1 ;  /* 0xffffffffff06a887 */ /* 0x000fc80008800000 */
[----:B------:R-:W-:-:S04]  /*04e0*/  ULOP3.LUT UR6, UR6, 0x1, URZ, 0xc0, !UPT ;  /* 0x0000000106067892 */ /* 0x000fc8000f8ec0ff */
[----:B------:R-:W-:-:S11]  /*04f0*/  UISETP.NE.U32.AND UP5, UPT, UR6, 0x1, UPT ;  /* 0x000000010600788c */ /* 0x000fd6000bfa5070 */
.L_x_8:
[----:B------:R-:W3:Y:S01]  /*0500*/  SHFL.IDX PT, R0, R96, RZ, 0x1f ;  /* 0x00001fff60007589 */ /* 0x000ee200000e0000 */
[----:B------:R-:W-:-:S04]  /*0510*/  UISETP.NE.AND UP1, UPT, UR10, 0x2, UPT ;  /* 0x000000020a00788c */ /* 0x000fc8000bf25270 */
[----:B------:R-:W-:Y:S02]  /*0520*/  UISETP.EQ.AND UP2, UPT, UR5, URZ, !UP1 ;  /* 0x000000ff0500728c */ /* 0x000fe4000cf42270 */
[----:B------:R-:W-:-:S04]  /*0530*/  USEL UR7, URZ, 0x1, UP1 ;  /* 0x00000001ff077887 */ /* 0x000fc80008800000 */
[----:B------:R-:W-:Y:S02]  /*0540*/  PLOP3.LUT P5, PT, P1, PT, UP2, 0x80, 0x8 ;  /* 0x000000000008781c */ /* 0x000fe40000faf028 */
[----:B---3--:R-:W-:-:S13]  /*0550*/  ISETP.NE.AND P0, PT, R0, RZ, PT ;  /* 0x000000ff0000720c */ /* 0x008fda0003f05270 */
[----:B------:R-:W-:Y:S05]  /*0560*/  @P0 BRA `(.L_x_9) ;  /* 0x00000000003c0947 */ /* 0x000fea0003800000 */
[----:B------:R-:W-:Y:S01]  /*0570*/  UMOV UR8, 0x400 ;  /* 0x0000040000087882 */ /* 0x000fe20000000000 */
[----:B------:R-:W-:Y:S01]  /*0580*/  UMOV UR6, 0x1 ;  /* 0x0000000100067882 */ /* 0x000fe20000000000 */
[----:B------:R-:W-:Y:S02]  /*0590*/  ULEA UR8, UR37, UR8, 0x18 ;  /* 0x0000000825087291 */ /* 0x000fe4000f8ec0ff */
[----:B------:R-:W-:-:S04]  /*05a0*/  UIADD3 UR12, UPT, UPT, -UR6, 0x100000, URZ ;  /* 0x00100000060c7890 */ /* 0x000fc8000fffe1ff */
[----:B------:R-:W-:Y:S02]  /*05b0*/  USHF.L.U32 UR13, UR12, 0xb, URZ ;  /* 0x0000000b0c0d7899 */ /* 0x000fe400080006ff */
[----:B------:R-:W-:Y:S01]  /*05c0*/  USHF.L.U32 UR12, UR12, 0x1, URZ ;  /* 0x000000010c0c7899 */ /* 0x000fe200080006ff */
[----:B------:R-:W-:Y:S01]  /*05d0*/  ELECT P0, URZ, PT ;  /* 0x0000000000ff782f */ /* 0x000fe20003800000 */
[----:B------:R-:W3:Y:S10]  /*05e0*/  FENCE.VIEW.ASYNC.S ;  /* 0x00000000000073c6 */ /* 0x000ef40000000000 */
[----:B---3--:R3:W4:Y:S01]  /*05f0*/  SYNCS.EXCH.64 URZ, [UR8], UR12 ;  /* 0x0000000c08ff75b2 */ /* 0x0087220008000100 */
[----:B------:R3:W1:Y:S01]  /*0600*/  SYNCS.EXCH.64 URZ, [UR8+0x18], UR12 ;  /* 0x0000180c08ff75b2 */ /* 0x0006620008000100 */
[----:B------:R3:W1:Y:S01]  /*0610*/  SYNCS.EXCH.64 URZ, [UR8+0x8], UR12 ;  /* 0x0000080c08ff75b2 */ /* 0x0006620008000100 */
[----:B------:R3:W1:Y:S01]  /*0620*/  SYNCS.EXCH.64 URZ, [UR8+0x20], UR12 ;  /* 0x0000200c08ff75b2 */ /* 0x0006620008000100 */
[----:B------:R3:W1:Y:S01]  /*0630*/  SYNCS.EXCH.64 URZ, [UR8+0x10], UR12 ;  /* 0x0000100c08ff75b2 */ /* 0x0006620008000100 */
[----:B------:R3:W1:Y:S01]  /*0640*/  SYNCS.EXCH.64 URZ, [UR8+0x28], UR12 ;  /* 0x0000280c08ff75b2 */ /* 0x0006620008000100 */
[----:B------:R-:W-:Y:S01]  /*0650*/  NOP ;  /* 0x0000000000007918 */ /* 0x000fe20000000000 */
.L_x_9:
[----:B------:R-:W2:Y:S01]  /*0660*/  SHFL.IDX PT, R0, R96, RZ, 0x1f ;  /* 0x00001fff60007589 */ /* 0x000ea200000e0000 */
[----:B------:R-:W-:Y:S01]  /*0670*/  NOP ;  /* 0x0000000000007918 */ /* 0x000fe20000000000 */
[----:B--2---:R-:W-:-:S13]  /*0680*/  ISETP.NE.AND P0, PT, R0, 0x1, PT ;  /* 0x000000010000780c */ /* 0x004fda0003f05270 */
[----:B------:R-:W-:Y:S05]  /*0690*/  @P0 BRA `(.L_x_10) ;  /* 0x00000000004c0947 */ /* 0x000fea0003800000 */
[----:B------:R-:W-:Y:S01]  /*06a0*/  UMOV UR9, 0x400 ;  /* 0x0000040000097882 */ /* 0x000fe20000000000 */
[----:B---3--:R-:W-:Y:S01]  /*06b0*/  UMOV UR8, 0x20 ;  /* 0x0000002000087882 */ /* 0x008fe20000000000 */
[----:B------:R-:W-:Y:S01]  /*06c0*/  UMOV UR6, 0x80 ;  /* 0x0000008000067882 */ /* 0x000fe20000000000 */
[----:B------:R-:W-:Y:S02]  /*06d0*/  ULEA UR9, UR37, UR9, 0x18 ;  /* 0x0000000925097291 */ /* 0x000fe4000f8ec0ff */
[----:B------:R-:W-:-:S04]  /*06e0*/  UIADD3 UR12, UPT, UPT, -UR8, 0x100000, URZ ;  /* 0x00100000080c7890 */ /* 0x000fc8000fffe1ff */
[----:B------:R-:W-:Y:S02]  /*06f0*/  USHF.L.U32 UR13, UR12, 0xb, URZ ;  /* 0x0000000b0c0d7899 */ /* 0x000fe400080006ff */
[----:B------:R-:W-:Y:S02]  /*0700*/  USHF.L.U32 UR12, UR12, 0x1, URZ ;  /* 0x000000010c0c7899 */ /* 0x000fe400080006ff */
[----:B------:R-:W-:-:S04]  /*0710*/  UIADD3 UR14, UPT, UPT, -UR6, 0x100000, URZ ;  /* 0x00100000060e7890 */ /* 0x000fc8000fffe1ff */
[----:B------:R-:W-:Y:S02]  /*0720*/  USHF.L.U32 UR15, UR14, 0xb, URZ ;  /* 0x0000000b0e0f7899 */ /* 0x000fe400080006ff */
[----:B------:R-:W-:Y:S01]  /*0730*/  USHF.L.U32 UR14, UR14, 0x1, URZ ;  /* 0x000000010e0e7899 */ /* 0x000fe200080006ff */
[----:B------:R-:W-:Y:S01]  /*0740*/  ELECT P0, URZ, PT ;  /* 0x0000000000ff782f */ /* 0x000fe20003800000 */
[----:B------:R-:W2:Y:S02]  /*0750*/  FENCE.VIEW.ASYNC.S ;  /* 0x00000000000073c6 */ /* 0x000ea40000000000 */
[----:B--2---:R2:W3:Y:S08]  /*0760*/  SYNCS.EXCH.64 URZ, [UR9+0x30], UR12 ;  /* 0x0000300c09ff75b2 */ /* 0x0044f00008000100 */
[----:B------:R2:W1:Y:S01]  /*0770*/  SYNCS.EXCH.64 URZ, [UR9+0x48], UR14 ;  /* 0x0000480e09ff75b2 */ /* 0x0004620008000100 */
[----:B------:R2:W1:Y:S01]  /*0780*/  SYNCS.EXCH.64 URZ, [UR9+0x38], UR12 ;  /* 0x0000380c09ff75b2 */ /* 0x0004620008000100 */
[----:B------:R2:W1:Y:S01]  /*0790*/  SYNCS.EXCH.64 URZ, [UR9+0x50], UR14 ;  /* 0x0000500e09ff75b2 */ /* 0x0004620008000100 */
[----:B------:R2:W1:Y:S01]  /*07a0*/  SYNCS.EXCH.64 URZ, [UR9+0x40], UR12 ;  /* 0x0000400c09ff75b2 */ /* 0x0004620008000100 */
[----:B------:R2:W1:Y:S01]  /*07b0*/  SYNCS.EXCH.64 URZ, [UR9+0x58], UR14 ;  /* 0x0000580e09ff75b2 */ /* 0x0004620008000100 */
[----:B------:R-:W-:Y:S01]  /*07c0*/  NOP ;  /* 0x0000000000007918 */ /* 0x000fe20000000000 */
.L_x_10:
[----:B------:R-:W4:Y:S01]  /*07d0*/  SHFL.IDX PT, R0, R96, RZ, 0x1f ;  /* 0x00001fff60007589 */ /* 0x000f2200000e0000 */
[----:B------:R-:W-:Y:S01]  /*07e0*/  NOP ;  /* 0x0000000000007918 */ /* 0x000fe20000000000 */
[----:B----4-:R-:W-:-:S13]  /*07f0*/  ISETP.NE.AND P0, PT, R0, 0x3, PT ;  /* 0x000000030000780c */ /* 0x010fda0003f05270 */
[----:B------:R-:W-:Y:S05]  /*0800*/  @P0 BRA `(.L_x_11) ;  /* 0x00000000002c0947 */ /* 0x000fea0003800000 */
[----:B---3--:R-:W-:Y:S01]  /*0810*/  UMOV UR8, 0x400 ;  /* 0x0000040000087882 */ /* 0x008fe20000000000 */
[----:B------:R-:W-:Y:S01]  /*0820*/  UMOV UR6, 0x20 ;  /* 0x0000002000067882 */ /* 0x000fe20000000000 */
[----:B------:R-:W-:Y:S02]  /*0830*/  ULEA UR8, UR37, UR8, 0x18 ;  /* 0x0000000825087291 */ /* 0x000fe4000f8ec0ff */
[----:B--2---:R-:W-:-:S04]  /*0840*/  UIADD3 UR12, UPT, UPT, -UR6, 0x100000, URZ ;  /* 0x00100000060c7890 */ /* 0x004fc8000fffe1ff */
[----:B------:R-:W-:Y:S02]  /*0850*/  USHF.L.U32 UR13, UR12, 0xb, URZ ;  /* 0x0000000b0c0d7899 */ /* 0x000fe400080006ff */
[----:B------:R-:W-:Y:S01]  /*0860*/  USHF.L.U32 UR12, UR12, 0x1, URZ ;  /* 0x000000010c0c7899 */ /* 0x000fe200080006ff */
[----:B------:R-:W-:Y:S01]  /*0870*/  ELECT P0, URZ, PT ;  /* 0x0000000000ff782f */ /* 0x000fe20003800000 */
[----:B------:R-:W2:Y:S10]  /*0880*/  FENCE.VIEW.ASYNC.S ;  /* 0x00000000000073c6 */ /* 0x000eb40000000000 */
[----:B--2---:R4:W2:Y:S01]  /*0890*/  SYNCS.EXCH.64 URZ, [UR8+0x60], UR12 ;  /* 0x0000600c08ff75b2 */ /* 0x0048a20008000100 */
[----:B------:R4:W3:Y:S02]  /*08a0*/  SYNCS.EXCH.64 URZ, [UR8+0x68], UR12 ;  /* 0x0000680c08ff75b2 */ /* 0x0008e40008000100 */
[----:B----4-:R-:W-:Y:S01]  /*08b0*/  NOP ;  /* 0x0000000000007918 */ /* 0x010fe20000000000 */
.L_x_11:
[----:B------:R-:W4:Y:S01]  /*08c0*/  SHFL.IDX PT, R0, R96, RZ, 0x1f ;  /* 0x00001fff60007589 */ /* 0x000f2200000e0000 */
[----:B------:R-:W-:Y:S01]  /*08d0*/  NOP ;  /* 0x0000000000007918 */ /* 0x000fe20000000000 */
[----:B----4-:R-:W-:-:S13]  /*08e0*/  ISETP.NE.AND P0, PT, R0, 0x4, PT ;  /* 0x000000040000780c */ /* 0x010fda0003f05270 */
[----:B------:R-:W-:Y:S05]  /*08f0*/  @P0 BRA `(.L_x_12) ;  /* 0x0000000000480947 */ /* 0x000fea0003800000 */
[----:B--2---:R-:W-:Y:S01]  /*0900*/  UMOV UR9, 0x1e0 ;  /* 0x000001e000097882 */ /* 0x004fe20000000000 */
[----:B---3--:R-:W-:Y:S01]  /*0910*/  UMOV UR8, 0x400 ;  /* 0x0000040000087882 */ /* 0x008fe20000000000 */
[----:B------:R-:W-:Y:S01]  /*0920*/  USEL UR9, UR9, 0x1a0, UP5 ;  /* 0x000001a009097887 */ /* 0x000fe2000a800000 */
        /* <DEDUP_REMOVED lines=10> */
[----:B--2---:R4:W2:Y:S08]  /*09d0*/  SYNCS.EXCH.64 URZ, [UR8+0x70], UR12 ;  /* 0x0000700c08ff75b2 */ /* 0x0048b00008000100 */
[----:B------:R4:W3:Y:S01]  /*09e0*/  SYNCS.EXCH.64 URZ, [UR8+0x80], UR14 ;  /* 0x0000800e08ff75b2 */ /* 0x0008e20008000100 */
[----:B------:R4:W1:Y:S01]  /*09f0*/  SYNCS.EXCH.64 URZ, [UR8+0x78], UR12 ;  /* 0x0000780c08ff75b2 */ /* 0x0008620008000100 */
[----:B------:R4:W1:Y:S02]  /*0a00*/  SYNCS.EXCH.64 URZ, [UR8+0x88], UR14 ;  /* 0x0000880e08ff75b2 */ /* 0x0008640008000100 */
[----:B----4-:R-:W-:Y:S01]  /*0a10*/  NOP ;  /* 0x0000000000007918 */ /* 0x010fe20000000000 */
.L_x_12:
[----:B------:R-:W4:Y:S01]  /*0a20*/  SHFL.IDX PT, R0, R96, RZ, 0x1f ;  /* 0x00001fff60007589 */ /* 0x000f2200000e0000 */
[----:B------:R-:W-:Y:S01]  /*0a30*/  NOP ;  /* 0x0000000000007918 */ /* 0x000fe20000000000 */
[----:B----4-:R-:W-:-:S13]  /*0a40*/  ISETP.NE.AND P0, PT, R0, 0x5, PT ;  /* 0x000000050000780c */ /* 0x010fda0003f05270 */
[----:B------:R-:W-:Y:S05]  /*0a50*/  @P0 BRA `(.L_x_13) ;  /* 0x0000000000540947 */ /* 0x000fea0003800000 */
[----:B--2---:R-:W-:Y:S01]  /*0a60*/  UMOV UR9, 0x400 ;  /* 0x0000040000097882 */ /* 0x004fe20000000000 */
        /* <DEDUP_REMOVED lines=14> */
[----:B------:R4:W1:Y:S01]  /*0b50*/  SYNCS.EXCH.64 URZ, [UR9+0xb8], UR14 ;  /* 0x0000b80e09ff75b2 */ /* 0x0008620008000100 */
[----:B------:R4:W1:Y:S01]  /*0b60*/  SYNCS.EXCH.64 URZ, [UR9+0xa0], UR12 ;  /* 0x0000a00c09ff75b2 */ /* 0x0008620008000100 */
[----:B------:R4:W1:Y:S01]  /*0b70*/  SYNCS.EXCH.64 URZ, [UR9+0xc0], UR14 ;  /* 0x0000c00e09ff75b2 */ /* 0x0008620008000100 */
[----:B------:R4:W1:Y:S01]  /*0b80*/  SYNCS.EXCH.64 URZ, [UR9+0xa8], UR12 ;  /* 0x0000a80c09ff75b2 */ /* 0x0008620008000100 */
[----:B------:R4:W1:Y:S02]  /*0b90*/  SYNCS.EXCH.64 URZ, [UR9+0xc8], UR14 ;  /* 0x0000c80e09ff75b2 */ /* 0x0008640008000100 */
[----:B----4-:R-:W-:Y:S01]  /*0ba0*/  NOP ;  /* 0x0000000000007918 */ /* 0x010fe20000000000 */
.L_x_13:
[----:B------:R-:W4:Y:S01]  /*0bb0*/  SHFL.IDX PT, R0, R96, RZ, 0x1f ;  /* 0x00001fff60007589 */ /* 0x000f2200000e0000 */
[----:B------:R-:W-:Y:S01]  /*0bc0*/  ISETP.NE.OR P1, PT, RZ, UR10, !P1 ;  /* 0x0000000aff007c0c */ /* 0x000fe2000cf25670 */
        /* <DEDUP_REMOVED lines=12> */
[----:B------:R4:W3:Y:S01]  /*0c90*/  SYNCS.EXCH.64 URZ, [UR8+0xe0], UR12 ;  /* 0x0000e00c08ff75b2 */ /* 0x0008e20008000100 */
[----:B------:R4:W1:Y:S01]  /*0ca0*/  SYNCS.EXCH.64 URZ, [UR8+0xd8], UR12 ;  /* 0x0000d80c08ff75b2 */ /* 0x0008620008000100 */
[----:B------:R4:W1:Y:S02]  /*0cb0*/  SYNCS.EXCH.64 URZ, [UR8+0xe8], UR12 ;  /* 0x0000e80c08ff75b2 */ /* 0x0008640008000100 */
[----:B----4-:R-:W-:Y:S01]  /*0cc0*/  NOP ;  /* 0x0000000000007918 */ /* 0x010fe20000000000 */
.L_x_14:
[----:B------:R-:W-:Y:S01]  /*0cd0*/  VOTEU.ALL UP1, P1 ;  /* 0x0000000000ff7886 */ /* 0x000fe20000820000 */
[----:B---3--:R-:W3:Y:S01]  /*0ce0*/  LDCU UR8, c[0x0][0x36c] ;  /* 0x00006d80ff0877ac */ /* 0x008ee20008000800 */
[----:B------:R-:W-:Y:S01]  /*0cf0*/  NOP ;  /* 0x0000000000007918 */ /* 0x000fe20000000000 */
[----:B------:R-:W-:Y:S01]  /*0d00*/  LOP3.LUT R10, R97, 0x1f, RZ, 0xc0, !PT ;  /* 0x0000001f610a7812 */ /* 0x000fe200078ec0ff */
[----:B--2---:R-:W-:Y:S01]  /*0d10*/  UMOV UR12, 0x20 ;  /* 0x00000020000c7882 */ /* 0x004fe20000000000 */
[----:B------:R-:W-:Y:S01]  /*0d20*/  @!UP1 UMOV UR6, 0x400 ;  /* 0x0000040000069882 */ /* 0x000fe20000000000 */
[----:B------:R-:W-:-:S04]  /*0d30*/  @!UP1 UIADD3 UR12, UPT, UPT, -UR12, 0x100000, URZ ;  /* 0x001000000c0c9890 */ /* 0x000fc8000fffe1ff */
[----:B------:R-:W-:Y:S02]  /*0d40*/  @!UP1 USHF.L.U32 UR13, UR12, 0xb, URZ ;  /* 0x0000000b0c0d9899 */ /* 0x000fe400080006ff */
[----:B------:R-:W-:Y:S02]  /*0d50*/  @!UP1 USHF.L.U32 UR12, UR12, 0x1, URZ ;  /* 0x000000010c0c9899 */ /* 0x000fe400080006ff */
[----:B------:R-:W-:Y:S01]  /*0d60*/  @!UP1 ULEA UR6, UR37, UR6, 0x18 ;  /* 0x0000000625069291 */ /* 0x000fe2000f8ec0ff */
[----:B------:R-:W-:Y:S01]  /*0d70*/  VOTEU.ALL UP1, P1 ;  /* 0x0000000000ff7886 */ /* 0x000fe20000820000 */
[----:B------:R-:W-:Y:S01]  /*0d80*/  UISETP.NE.AND UP4, UPT, UR10, URZ, UPT ;  /* 0x000000ff0a00728c */ /* 0x000fe2000bf85270 */
[----:B------:R-:W2:Y:S09]  /*0d90*/  FENCE.VIEW.ASYNC.S ;  /* 0x00000000000073c6 */ /* 0x000eb20000000000 */
[----:B--2---:R2:W4:Y:S01]  /*0da0*/  @!UP1 SYNCS.EXCH.64 URZ, [UR6+0xf0], UR12 ;  /* 0x0000f00c06ff95b2 */ /* 0x0045220008000100 */
[----:B---3--:R-:W-:-:S09]  /*0db0*/  UISETP.EQ.U32.AND UP1, UPT, UR8, 0x1, UPT ;  /* 0x000000010800788c */ /* 0x008fd2000bf22070 */
[----:B------:R-:W-:Y:S05]  /*0dc0*/  BRA.U !UP1, `(.L_x_15) ;  /* 0x0000000109087547 */ /* 0x000fea000b800000 */
[----:B-1--4-:R-:W-:Y:S01]  /*0dd0*/  UCGABAR_ARV ;  /* 0x00000000000079c7 */ /* 0x012fe20008000000 */
[----:B------:R-:W-:Y:S05]  /*0de0*/  BRA `(.L_x_16) ;  /* 0x0000000000047947 */ /* 0x000fea0003800000 */
.L_x_15:
[----:B-1--4-:R-:W-:Y:S01]  /*0df0*/  NOP ;  /* 0x0000000000007918 */ /* 0x012fe20000000000 */
.L_x_16:
[----:B------:R-:W1:Y:S01]  /*0e00*/  S2R R15, SR_CTAID.Y ;  /* 0x00000000000f7919 */ /* 0x000e620000002600 */
[----:B------:R-:W-:-:S05]  /*0e10*/  CS2R.32 R91, SR_CgaSize ;  /* 0x00000000005b7805 */ /* 0x000fca0000008a00 */
[----:B------:R-:W-:-:S05]  /*0e20*/  IMAD R91, R91, -0xa0, RZ ;  /* 0xffffff605b5b7824 */ /* 0x000fca00078e02ff */
[----:B--2---:R-:W-:-:S14]  /*0e30*/  R2UR UR6, R91 ;  /* 0x000000005b0672ca */ /* 0x004fdc00000e0000 */
[----:B------:R-:W2:Y:S01]  /*0e40*/  LDCU UR6, c[0x0][UR6+0x2b4] ;  /* 0x00005680060677ac */ /* 0x000ea20008000800 */
[----:B------:R-:W-:-:S05]  /*0e50*/  CS2R.32 R0, SR_CgaSize ;  /* 0x0000000000007805 */ /* 0x000fca0000008a00 */
[----:B------:R-:W-:-:S06]  /*0e60*/  IMAD R0, R0, -0xa0, RZ ;  /* 0xffffff6000007824 */ /* 0x000fcc00078e02ff */
[----:B------:R-:W3:Y:S01]  /*0e70*/  LDC R0, c[0x0][R0+0x2a4] ;  /* 0x0000a90000007b82 */ /* 0x000ee20000000800 */
[----:B------:R-:W-:Y:S01]  /*0e80*/  PRMT R8, RZ, 0x7610, R8 ;  /* 0x00007610ff087816 */ /* 0x000fe20000000008 */
[----:B------:R-:W4:Y:S01]  /*0e90*/  S2R R9, SR_CTAID.X ;  /* 0x0000000000097919 */ /* 0x000f220000002500 */
[----:B------:R-:W-:-:S05]  /*0ea0*/  CS2R.32 R91, SR_CgaSize ;  /* 0x00000000005b7805 */ /* 0x000fca0000008a00 */
[----:B------:R-:W-:-:S05]  /*0eb0*/  IMAD R91, R91, -0xa0, RZ ;  /* 0xffffff605b5b7824 */ /* 0x000fca00078e02ff */
[----:B------:R-:W-:-:S14]  /*0ec0*/  R2UR UR8, R91 ;  /* 0x000000005b0872ca */ /* 0x000fdc00000e0000 */
[----:B------:R-:W3:Y:S01]  /*0ed0*/  LDCU UR8, c[0x0][UR8+0x2b0] ;  /* 0x00005600080877ac */ /* 0x000ee20008000800 */
[----:B------:R-:W-:Y:S01]  /*0ee0*/  UISETP.NE.AND UP2, UPT, UR10, 0x2, UPT ;  /* 0x000000020a00788c */ /* 0x000fe2000bf45270 */
[----:B------:R-:W2:Y:S01]  /*0ef0*/  LDC R11, c[0x0][0xb24] ;  /* 0x0002c900ff0b7b82 */ /* 0x000ea20000000800 */
[----:B------:R-:W-:-:S05]  /*0f00*/  CS2R.32 R2, SR_CgaSize ;  /* 0x0000000000027805 */ /* 0x000fca0000008a00 */
[----:B------:R-:W-:-:S06]  /*0f10*/  IMAD R2, R2, -0xa0, RZ ;  /* 0xffffff6002027824 */ /* 0x000fcc00078e02ff */
[----:B------:R-:W3:Y:S08]  /*0f20*/  LDC R2, c[0x0][R2+0x2a0] ;  /* 0x0000a80002027b82 */ /* 0x000ef00000000800 */
[----:B------:R-:W3:Y:S01]  /*0f30*/  LDC R40, c[0x0][0xb24] ;  /* 0x0002c900ff287b82 */ /* 0x000ee20000000800 */
[----:B-1----:R-:W-:-:S07]  /*0f40*/  I2FP.F32.U32 R90, R15 ;  /* 0x0000000f005a7245 */ /* 0x002fce0000201000 */
[----:B------:R-:W1:Y:S01]  /*0f50*/  S2UR UR36, SR_CTAID.Z ;  /* 0x00000000002479c3 */ /* 0x000e620000002700 */
[----:B--2---:R-:W-:Y:S01]  /*0f60*/  ISETP.GE.AND P0, PT, R11, 0x1, PT ;  /* 0x000000010b00780c */ /* 0x004fe20003f06270 */
[----:B----4-:R-:W-:Y:S01]  /*0f70*/  IMAD.MOV.U32 R14, RZ, RZ, R9 ;  /* 0x000000ffff0e7224 */ /* 0x010fe200078e0009 */
[----:B------:R-:W-:Y:S01]  /*0f80*/  I2FP.F32.U32 R91, R9 ;  /* 0x00000009005b7245 */ /* 0x000fe20000201000 */
[----:B------:R-:W-:Y:S01]  /*0f90*/  FMUL R90, R90, UR6 ;  /* 0x000000065a5a7c20 */ /* 0x000fe20008400000 */
[----:B------:R-:W2:Y:S03]  /*0fa0*/  LDCU UR6, c[0x0][0xb30] ;  /* 0x00016600ff0677ac */ /* 0x000ea60008000800 */
[----:B---3--:R-:W-:Y:S02]  /*0fb0*/  FMUL R91, R91, UR8 ;  /* 0x000000085b5b7c20 */ /* 0x008fe40008400000 */
[----:B------:R-:W3:Y:S08]  /*0fc0*/  F2I.U32.TRUNC.NTZ R90, R90 ;  /* 0x0000005a005a7305 */ /* 0x000ef0000020f000 */
[----:B------:R-:W4:Y:S01]  /*0fd0*/  F2I.U32.TRUNC.NTZ R91, R91 ;  /* 0x0000005b005b7305 */ /* 0x000f22000020f000 */
[----:B--2---:R-:W-:Y:S01]  /*0fe0*/  UISETP.NE.AND UP3, UPT, UR6, 0x1, UPT ;  /* 0x000000010600788c */ /* 0x004fe2000bf65270 */
[----:B---3--:R-:W-:-:S05]  /*0ff0*/  IADD3 R90, PT, PT, -R90, RZ, RZ ;  /* 0x000000ff5a5a7210 */ /* 0x008fca0007ffe1ff */
[----:B------:R-:W-:Y:S01]  /*1000*/  IMAD R90, R0, R90, R15 ;  /* 0x0000005a005a7224 */ /* 0x000fe200078e020f */
[----:B------:R-:W-:Y:S01]  /*1010*/  PRMT R0, RZ, 0x7610, R0 ;  /* 0x00007610ff007816 */ /* 0x000fe20000000000 */
[----:B----4-:R-:W-:-:S04]  /*1020*/  IMAD.MOV R91, RZ, RZ, -R91 ;  /* 0x000000ffff5b7224 */ /* 0x010fc800078e0a5b */
[----:B------:R-:W-:Y:S01]  /*1030*/  IMAD R91, R2, R91, R9 ;  /* 0x0000005b025b7224 */ /* 0x000fe200078e0209 */
[----:B-1----:R-:W-:Y:S06]  /*1040*/  BRA.U UP4, `(.L_x_17) ;  /* 0x0000000104247547 */ /* 0x002fec000b800000 */
[----:B------:R-:W-:Y:S01]  /*1050*/  ISETP.NE.AND P1, PT, R90, RZ, PT ;  /* 0x000000ff5a00720c */ /* 0x000fe20003f25270 */
[----:B------:R-:W-:Y:S01]  /*1060*/  IMAD.MOV.U32 R0, RZ, RZ, 0x3 ;  /* 0x00000003ff007424 */ /* 0x000fe200078e00ff */
[C---:B------:R-:W-:Y:S02]  /*1070*/  LOP3.LUT R2, R91.reuse, 0xfffffffe, RZ, 0xc0, !PT ;  /* 0xfffffffe5b027812 */ /* 0x040fe400078ec0ff */
[----:B------:R-:W-:Y:S02]  /*1080*/  ISETP.LT.U32.OR P1, PT, R91, 0x2, !P1 ;  /* 0x000000025b00780c */ /* 0x000fe40004f21470 */
[----:B------:R-:W-:Y:S02]  /*1090*/  SHF.L.U32 R0, R0, R2, RZ ;  /* 0x0000000200007219 */ /* 0x000fe400000006ff */
[----:B------:R-:W-:Y:S02]  /*10a0*/  SEL R4, RZ, 0x1, !P1 ;  /* 0x00000001ff047807 */ /* 0x000fe40004800000 */
[----:B------:R-:W-:-:S05]  /*10b0*/  SEL R3, RZ, 0x2, !P1 ;  /* 0x00000002ff037807 */ /* 0x000fca0004800000 */
[----:B------:R-:W-:-:S05]  /*10c0*/  IMAD.IADD R3, R4, 0x1, R3 ;  /* 0x0000000104037824 */ /* 0x000fca00078e0203 */
[----:B------:R-:W-:Y:S02]  /*10d0*/  PRMT R8, R3, 0x7610, R8 ;  /* 0x0000761003087816 */ /* 0x000fe40000000008 */
.L_x_17:
[----:B------:R-:W-:Y:S05]  /*10e0*/  @!P0 BRA `(.L_x_18) ;  /* 0x0000000000b88947 */ /* 0x000fea0003800000 */
[----:B------:R-:W1:Y:S01]  /*10f0*/  LDC.64 R4, c[0x0][0xb18] ;  /* 0x0002c600ff047b82 */ /* 0x000e620000000a00 */
[----:B------:R-:W-:-:S07]  /*1100*/  ISETP.NE.AND P0, PT, R11, 0x1, PT ;  /* 0x000000010b00780c */ /* 0x000fce0003f05270 */
[----:B------:R-:W2:Y:S08]  /*1110*/  LDC R14, c[0x0][0xb0c] ;  /* 0x0002c300ff0e7b82 */ /* 0x000eb00000000800 */
[----:B------:R-:W3:Y:S08]  /*1120*/  LDC R16, c[0x0][0x370] ;  /* 0x0000dc00ff107b82 */ /* 0x000ef00000000800 */
[----:B------:R-:W4:Y:S01]  /*1130*/  LDC R13, c[0x0][0x374] ;  /* 0x0000dd00ff0d7b82 */ /* 0x000f220000000800 */
[----:B-1----:R-:W-:-:S07]  /*1140*/  ISETP.NE.AND P1, PT, R4, 0x1, PT ;  /* 0x000000010400780c */ /* 0x002fce0003f25270 */
[----:B------:R-:W3:Y:S01]  /*1150*/  LDC.64 R6, c[0x0][0xb10] ;  /* 0x0002c400ff067b82 */ /* 0x000ee20000000a00 */
[----:B--2---:R-:W-:-:S07]  /*1160*/  ISETP.NE.AND P2, PT, R14, 0x1, PT ;  /* 0x000000010e00780c */ /* 0x004fce0003f45270 */
[----:B------:R-:W1:Y:S08]  /*1170*/  LDC R12, c[0x0][0xb20] ;  /* 0x0002c800ff0c7b82 */ /* 0x000e700000000800 */
[----:B------:R-:W2:Y:S01]  /*1180*/  LDC.64 R2, c[0x0][0xb28] ;  /* 0x0002ca00ff027b82 */ /* 0x000ea20000000a00 */
[----:B----4-:R-:W-:-:S04]  /*1190*/  IMAD.HI.U32 R17, R13, R5, RZ ;  /* 0x000000050d117227 */ /* 0x010fc800078e00ff */
[----:B------:R-:W-:-:S04]  /*11a0*/  IMAD.HI.U32 R5, R15, R5, RZ ;  /* 0x000000050f057227 */ /* 0x000fc800078e00ff */
[----:B---3--:R-:W-:-:S05]  /*11b0*/  IMAD.HI.U32 R18, R16, R6, RZ ;  /* 0x0000000610127227 */ /* 0x008fca00078e00ff */
[-C--:B------:R-:W-:Y:S01]  /*11c0*/  @P2 SHF.R.U32.HI R16, RZ, R7.reuse, R18 ;  /* 0x00000007ff102219 */ /* 0x080fe20000011612 */
[----:B------:R-:W-:Y:S01]  /*11d0*/  IMAD.HI.U32 R18, R9, R6, RZ ;  /* 0x0000000609127227 */ /* 0x000fe200078e00ff */
[-C--:B-1----:R-:W-:Y:S02]  /*11e0*/  @P1 SHF.R.U32.HI R13, RZ, R12.reuse, R17 ;  /* 0x0000000cff0d1219 */ /* 0x082fe40000011611 */
[----:B------:R-:W-:Y:S02]  /*11f0*/  SHF.R.U32.HI R5, RZ, R12, R5 ;  /* 0x0000000cff057219 */ /* 0x000fe40000011605 */
[----:B------:R-:W-:Y:S02]  /*1200*/  SHF.R.U32.HI R18, RZ, R7, R18 ;  /* 0x00000007ff127219 */ /* 0x000fe40000011612 */
[----:B------:R-:W-:Y:S01]  /*1210*/  SEL R5, R15, R5, !P1 ;  /* 0x000000050f057207 */ /* 0x000fe20004800000 */
[----:B--2---:R-:W-:Y:S01]  /*1220*/  IMAD.HI.U32 R17, R13, R2, RZ ;  /* 0x000000020d117227 */ /* 0x004fe200078e00ff */
[----:B------:R-:W-:-:S03]  /*1230*/  SEL R18, R9, R18, !P2 ;  /* 0x0000001209127207 */ /* 0x000fc60005000000 */
[----:B------:R-:W-:Y:S01]  /*1240*/  IMAD.HI.U32 R6, R16, R2, RZ ;  /* 0x0000000210067227 */ /* 0x000fe200078e00ff */
[----:B------:R-:W-:-:S04]  /*1250*/  @P0 SHF.R.U32.HI R13, RZ, R3, R17 ;  /* 0x00000003ff0d0219 */ /* 0x000fc80000011611 */
[----:B------:R-:W-:Y:S01]  /*1260*/  @P0 SHF.R.U32.HI R16, RZ, R3, R6 ;  /* 0x00000003ff100219 */ /* 0x000fe20000011606 */
[----:B------:R-:W-:-:S04]  /*1270*/  IMAD R13, R13, R11, RZ ;  /* 0x0000000b0d0d7224 */ /* 0x000fc800078e02ff */
[----:B------:R-:W-:Y:S01]  /*1280*/  IMAD R6, R16, R11, RZ ;  /* 0x0000000b10067224 */ /* 0x000fe200078e02ff */
[----:B------:R-:W-:-:S04]  /*1290*/  ISETP.GE.AND P1, PT, R5, R13, PT ;  /* 0x0000000d0500720c */ /* 0x000fc80003f26270 */
[----:B------:R-:W-:Y:S01]  /*12a0*/  ISETP.GE.OR P1, PT, R18, R6, P1 ;  /* 0x000000061200720c */ /* 0x000fe20000f26670 */
[----:B------:R-:W-:-:S05]  /*12b0*/  IMAD.HI.U32 R6, R5, R2, RZ ;  /* 0x0000000205067227 */ /* 0x000fca00078e00ff */
[----:B------:R-:W-:-:S04]  /*12c0*/  SHF.R.U32.HI R6, RZ, R3, R6 ;  /* 0x00000003ff067219 */ /* 0x000fc80000011606 */
[----:B------:R-:W-:-:S03]  /*12d0*/  SEL R6, R5, R6, !P0 ;  /* 0x0000000605067207 */ /* 0x000fc60004000000 */
[----:B------:R-:W-:Y:S01]  /*12e0*/  @!P1 IMAD.HI.U32 R7, R18, R2, RZ ;  /* 0x0000000212079227 */ /* 0x000fe200078e00ff */
[----:B------:R-:W-:-:S04]  /*12f0*/  IADD3 R2, PT, PT, -R6, RZ, RZ ;  /* 0x000000ff06027210 */ /* 0x000fc80007ffe1ff */
[----:B------:R-:W-:Y:S01]  /*1300*/  @!P1 SHF.R.U32.HI R3, RZ, R3, R7 ;  /* 0x00000003ff039219 */ /* 0x000fe20000011607 */
[----:B------:R-:W-:Y:S01]  /*1310*/  IMAD R2, R11, R2, R5 ;  /* 0x000000020b027224 */ /* 0x000fe200078e0205 */
[----:B------:R-:W-:Y:S02]  /*1320*/  IADD3 R7, PT, PT, -R5, RZ, RZ ;  /* 0x000000ff05077210 */ /* 0x000fe40007ffe1ff */
[----:B------:R-:W-:-:S03]  /*1330*/  @!P1 SEL R3, R18, R3, !P0 ;  /* 0x0000000312039207 */ /* 0x000fc60004000000 */
[----:B------:R-:W-:Y:S02]  /*1340*/  IMAD R7, R4, R7, R15 ;  /* 0x0000000704077224 */ /* 0x000fe400078e020f */
[--C-:B------:R-:W-:Y:S02]  /*1350*/  @!P1 IMAD.IADD R6, R6, 0x1, -R3.reuse ;  /* 0x0000000106069824 */ /* 0x100fe400078e0a03 */
[----:B------:R-:W-:Y:S01]  /*1360*/  @!P1 IMAD R3, R2, R16, R3 ;  /* 0x0000001002039224 */ /* 0x000fe200078e0203 */
[----:B------:R-:W-:Y:S01]  /*1370*/  IADD3 R2, PT, PT, -R18, RZ, RZ ;  /* 0x000000ff12027210 */ /* 0x000fe20007ffe1ff */
[----:B------:R-:W-:Y:S02]  /*1380*/  @!P1 IMAD R5, R6, R11, R18 ;  /* 0x0000000b06059224 */ /* 0x000fe400078e0212 */
[----:B------:R-:W-:Y:S02]  /*1390*/  @!P1 IMAD.MOV.U32 R18, RZ, RZ, R3 ;  /* 0x000000ffff129224 */ /* 0x000fe400078e0003 */
[----:B------:R-:W-:-:S02]  /*13a0*/  IMAD R2, R14, R2, R9 ;  /* 0x000000020e027224 */ /* 0x000fc400078e0209 */
[----:B------:R-:W-:Y:S02]  /*13b0*/  IMAD R15, R5, R4, R7 ;  /* 0x00000004050f7224 */ /* 0x000fe400078e0207 */
[----:B------:R-:W-:Y:S02]  /*13c0*/  IMAD R14, R18, R14, R2 ;  /* 0x0000000e120e7224 */ /* 0x000fe400078e0202 */
.L_x_18:
[----:B------:R-:W-:Y:S05]  /*13d0*/  BRA.U UP3, `(.L_x_19) ;  /* 0x0000000103407547 */ /* 0x000fea000b800000 */
[----:B------:R-:W1:Y:S08]  /*13e0*/  LDC.64 R4, c[0x0][0xb10] ;  /* 0x0002c400ff047b82 */ /* 0x000e700000000a00 */
[----:B------:R-:W2:Y:S08]  /*13f0*/  LDC.64 R2, c[0x0][0xb18] ;  /* 0x0002c600ff027b82 */ /* 0x000eb00000000a00 */
[----:B------:R-:W3:Y:S08]  /*1400*/  LDC R6, c[0x0][0xb20] ;  /* 0x0002c800ff067b82 */ /* 0x000ef00000000800 */
[----:B------:R-:W4:Y:S01]  /*1410*/  LDC R7, c[0x0][0xb0c] ;  /* 0x0002c300ff077b82 */ /* 0x000f220000000800 */
[----:B-1----:R-:W-:-:S05]  /*1420*/  IMAD.HI.U32 R4, R14, R4, RZ ;  /* 0x000000040e047227 */ /* 0x002fca00078e00ff */
[----:B------:R-:W-:Y:S01]  /*1430*/  SHF.R.U32.HI R4, RZ, R5, R4 ;  /* 0x00000005ff047219 */ /* 0x000fe20000011604 */
[----:B--2---:R-:W-:Y:S01]  /*1440*/  IMAD.HI.U32 R3, R15, R3, RZ ;  /* 0x000000030f037227 */ /* 0x004fe200078e00ff */
[----:B------:R-:W-:-:S04]  /*1450*/  ISETP.NE.AND P0, PT, R2, 0x1, PT ;  /* 0x000000010200780c */ /* 0x000fc80003f05270 */
[----:B---3--:R-:W-:-:S04]  /*1460*/  SHF.R.U32.HI R3, RZ, R6, R3 ;  /* 0x00000006ff037219 */ /* 0x008fc80000011603 */
[----:B------:R-:W-:Y:S02]  /*1470*/  SEL R3, R15, R3, !P0 ;  /* 0x000000030f037207 */ /* 0x000fe40004000000 */
[----:B----4-:R-:W-:-:S04]  /*1480*/  ISETP.NE.AND P1, PT, R7, 0x1, PT ;  /* 0x000000010700780c */ /* 0x010fc80003f25270 */
[----:B------:R-:W-:-:S05]  /*1490*/  SEL R5, R14, R4, !P1 ;  /* 0x000000040e057207 */ /* 0x000fca0004800000 */
[----:B------:R-:W-:Y:S02]  /*14a0*/  IMAD.IADD R4, R3, 0x1, -R5 ;  /* 0x0000000103047824 */ /* 0x000fe400078e0a05 */
[----:B------:R-:W-:Y:S02]  /*14b0*/  IMAD.IADD R3, R5, 0x1, -R3 ;  /* 0x0000000105037824 */ /* 0x000fe400078e0a03 */
[----:B------:R-:W-:Y:S02]  /*14c0*/  IMAD R14, R4, R7, R14 ;  /* 0x00000007040e7224 */ /* 0x000fe400078e020e */
[----:B------:R-:W-:Y:S02]  /*14d0*/  IMAD R15, R3, R2, R15 ;  /* 0x00000002030f7224 */ /* 0x000fe400078e020f */
.L_x_19:
[----:B------:R-:W-:Y:S05]  /*14e0*/  BRA.U !UP1, `(.L_x_20) ;  /* 0x00000001090c7547 */ /* 0x000fea000b800000 */
[----:B------:R-:W-:Y:S01]  /*14f0*/  UCGABAR_WAIT ;  /* 0x0000000000007dc7 */ /* 0x000fe20008000000 */
[----:B------:R-:W-:Y:S01]  /*1500*/  CCTL.IVALL ;  /* 0x00000000ff00798f */ /* 0x000fe20002000000 */
[----:B------:R-:W-:Y:S05]  /*1510*/  BRA `(.L_x_21) ;  /* 0x0000000000047947 */ /* 0x000fea0003800000 */
.L_x_20:
[----:B------:R-:W-:Y:S06]  /*1520*/  BAR.SYNC.DEFER_BLOCKING 0x0 ;  /* 0x0000000000007b1d */ /* 0x000fec0000010000 */
.L_x_21:
[----:B------:R-:W-:Y:S05]  /*1530*/  BRA.U UP2, `(.L_x_22) ;  /* 0x0000001102907547 */ /* 0x000fea000b800000 */
[----:B------:R-:W1:Y:S01]  /*1540*/  LDCU UR15, c[0x0][0x38c] ;  /* 0x00007180ff0f77ac */ /* 0x000e620008000800 */
[----:B------:R-:W2:Y:S01]  /*1550*/  LDC R8, c[0x0][0x370] ;  /* 0x0000dc00ff087b82 */ /* 0x000ea20000000800 */
[C---:B------:R-:W-:Y:S01]  /*1560*/  IMAD.SHL.U32 R19, R9.reuse, 0x20, RZ ;  /* 0x0000002009137824 */ /* 0x040fe200078e00ff */
[----:B------:R-:W-:Y:S01]  /*1570*/  PLOP3.LUT P1, PT, PT, PT, UP5, 0x80, 0x8 ;  /* 0x000000000008781c */ /* 0x000fe20003f2f058 */
[----:B------:R-:W-:Y:S01]  /*1580*/  UISETP.NE.AND UP1, UPT, UR10, URZ, UPT ;  /* 0x000000ff0a00728c */ /* 0x000fe2000bf25270 */
[----:B------:R-:W-:Y:S01]  /*1590*/  ISETP.NE.AND P4, PT, R10, RZ, P5 ;  /* 0x000000ff0a00720c */ /* 0x000fe20002f85270 */
[----:B------:R-:W-:Y:S01]  /*15a0*/  IMAD.SHL.U32 R18, R9, 0x80, RZ ;  /* 0x0000008009127824 */ /* 0x000fe200078e00ff */
[----:B------:R-:W-:Y:S01]  /*15b0*/  PLOP3.LUT P1, PT, P1, PT, PT, 0x8, 0x80 ;  /* 0x000000000080781c */ /* 0x000fe20000f2e170 */
[----:B------:R-:W-:Y:S01]  /*15c0*/  IMAD.MOV.U32 R17, RZ, RZ, 0x1 ;  /* 0x00000001ff117424 */ /* 0x000fe200078e00ff */
[----:B------:R-:W3:Y:S01]  /*15d0*/  LDC R0, c[0x0][0x374] ;  /* 0x0000dd00ff007b82 */ /* 0x000ee20000000800 */
[----:B------:R-:W-:Y:S01]  /*15e0*/  IMAD.MOV.U32 R16, RZ, RZ, RZ ;  /* 0x000000ffff107224 */ /* 0x000fe200078e00ff */
[----:B------:R-:W-:Y:S01]  /*15f0*/  CS2R R12, SRZ ;  /* 0x00000000000c7805 */ /* 0x000fe2000001ff00 */
[----:B------:R-:W-:Y:S01]  /*1600*/  IMAD.MOV.U32 R11, RZ, RZ, 0x1 ;  /* 0x00000001ff0b7424 */ /* 0x000fe200078e00ff */
[----:B------:R-:W-:Y:S01]  /*1610*/  LOP3.LUT R19, R19, 0x20, RZ, 0xc0, !PT ;  /* 0x0000002013137812 */ /* 0x000fe200078ec0ff */
[----:B------:R-:W4:Y:S01]  /*1620*/  LDCU.64 UR24, c[0x0][0x348] ;  /* 0x00006900ff1877ac */ /* 0x000f220008000a00 */
[----:B-1----:R-:W-:-:S02]  /*1630*/  UIADD3 UR4, UPT, UPT, UR15, 0x3f, URZ ;  /* 0x0000003f0f047890 */ /* 0x002fc4000fffe0ff */
[----:B------:R-:W-:Y:S02]  /*1640*/  USEL UR7, UR7, 0x2, UP1 ;  /* 0x0000000207077887 */ /* 0x000fe40008800000 */
[----:B------:R-:W-:Y:S01]  /*1650*/  USHF.R.S32.HI UR22, URZ, 0x1f, UR4 ;  /* 0x0000001fff167899 */ /* 0x000fe20008011404 */
[----:B------:R-:W-:-:S03]  /*1660*/  UMOV UR13, URZ ;  /* 0x000000ff000d7c82 */ /* 0x000fc60008000000 */
[----:B------:R-:W-:Y:S02]  /*1670*/  ULEA.HI UR22, UR22, UR4, URZ, 0x6 ;  /* 0x0000000416167291 */ /* 0x000fe4000f8f30ff */
[----:B------:R-:W-:Y:S02]  /*1680*/  UIADD3 UR4, UPT, UPT, UR15, -0x1, URZ ;  /* 0xffffffff0f047890 */ /* 0x000fe4000fffe0ff */
[----:B------:R-:W-:Y:S02]  /*1690*/  USHF.R.S32.HI UR22, URZ, 0x6, UR22 ;  /* 0x00000006ff167899 */ /* 0x000fe40008011416 */
[----:B------:R-:W-:Y:S02]  /*16a0*/  UISETP.GE.U32.AND UP2, UPT, UR4, -0x7f, UPT ;  /* 0xffffff810400788c */ /* 0x000fe4000bf46070 */
[----:B------:R-:W-:Y:S02]  /*16b0*/  UISETP.LT.U32.AND UP0, UPT, UR22, 0x3, UPT ;  /* 0x000000031600788c */ /* 0x000fe4000bf01070 */
[----:B------:R-:W-:-:S02]  /*16c0*/  UIADD3 UR15, UPT, UPT, UR15, 0x7e, URZ ;  /* 0x0000007e0f0f7890 */ /* 0x000fc4000fffe0ff */
[----:B------:R-:W-:-:S04]  /*16d0*/  USEL UR21, UR22, 0x3, UP0 ;  /* 0x0000000316157887 */ /* 0x000fc80008000000 */
[----:B------:R-:W-:Y:S02]  /*16e0*/  UIADD3 UR6, UPT, UPT, UR21, -0x1, URZ ;  /* 0xffffffff15067890 */ /* 0x000fe4000fffe0ff */
[----:B------:R-:W-:Y:S02]  /*16f0*/  @UP2 UIADD3 UR6, UPT, UPT, UR21, URZ, URZ ;  /* 0x000000ff15062290 */ /* 0x000fe4000fffe0ff */
[----:B------:R-:W-:Y:S02]  /*1700*/  UIADD3 UR14, UPT, UPT, UR22, -UR21, URZ ;  /* 0x80000015160e7290 */ /* 0x000fe4000fffe0ff */
[----:B------:R-:W-:Y:S02]  /*1710*/  UIADD3 UR5, UPT, UPT, UR6, 0x1, URZ ;  /* 0x0000000106057890 */ /* 0x000fe4000fffe0ff */
[----:B--2-4-:R-:W-:-:S12]  /*1720*/  UIADD3 UR6, UPT, UPT, -UR6, URZ, URZ ;  /* 0x000000ff06067290 */ /* 0x014fd8000fffe1ff */
.L_x_42:
[----:B------:R-:W-:Y:S01]  /*1730*/  UISETP.NE.AND UP0, UPT, UR37, URZ, UPT ;  /* 0x000000ff2500728c */ /* 0x000fe2000bf05270 */
[----:B------:R-:W1:Y:S08]  /*1740*/  S2UR UR37, SR_CgaCtaId ;  /* 0x00000000002579c3 */ /* 0x000e700000008800 */
[----:B------:R-:W-:Y:S05]  /*1750*/  BRA.U UP0, `(.L_x_23) ;  /* 0x0000000100347547 */ /* 0x000fea000b800000 */
[----:B------:R-:W2:Y:S01]  /*1760*/  S2R R2, SR_CgaCtaId ;  /* 0x0000000000027919 */ /* 0x000ea20000008800 */
[----:B------:R-:W-:-:S04]  /*1770*/  MOV R3, 0x400 ;  /* 0x0000040000037802 */ /* 0x000fc80000000f00 */
[----:B--2---:R-:W-:Y:S02]  /*1780*/  LEA R2, R2, R3, 0x18 ;  /* 0x0000000302027211 */ /* 0x004fe400078ec0ff */
[----:B------:R-:W-:-:S03]  /*1790*/  SHF.L.U32 R3, R11, 0x1f, RZ ;  /* 0x0000001f0b037819 */ /* 0x000fc600000006ff */
[----:B------:R-:W-:-:S04]  /*17a0*/  IMAD R2, R12, 0x8, R2 ;  /* 0x000000080c027824 */ /* 0x000fc800078e0202 */
[----:B------:R-:W2:Y:S02]  /*17b0*/  SYNCS.PHASECHK.TRANS64.TRYWAIT P0, [R2+URZ+0xe0], R3 ;  /* 0x0000e003020075a7 */ /* 0x000ea400080011ff */
[----:B--2---:R-:W-:Y:S05]  /*17c0*/  @!P0 BRA `(.L_x_24) ;  /* 0x0000006000e88947 */ /* 0x004fea0003800000 */
.L_x_132:
[----:B------:R-:W-:Y:S01]  /*17d0*/  VIADD R12, R12, 0x1 ;  /* 0x000000010c0c7836 */ /* 0x000fe20000000000 */
[----:B------:R2:W-:Y:S04]  /*17e0*/  SYNCS.ARRIVE.TRANS64.A1T0 RZ, [R2+URZ+0xd0], RZ ;  /* 0x0000d0ff02ff79a7 */ /* 0x0005e800081000ff */
[----:B------:R-:W-:-:S04]  /*17f0*/  ISETP.NE.AND P0, PT, R12, 0x2, PT ;  /* 0x000000020c00780c */ /* 0x000fc80003f05270 */
[----:B------:R-:W-:Y:S02]  /*1800*/  SEL R12, R12, RZ, P0 ;  /* 0x000000ff0c0c7207 */ /* 0x000fe40000000000 */
[----:B--2---:R-:W-:-:S04]  /*1810*/  SEL R2, RZ, 0x1, P0 ;  /* 0x00000001ff027807 */ /* 0x004fc80000000000 */
[----:B------:R-:W-:-:S07]  /*1820*/  LOP3.LUT R11, R11, R2, RZ, 0x3c, !PT ;  /* 0x000000020b0b7212 */ /* 0x000fce00078e3cff */
.L_x_23:
[----:B------:R-:W-:Y:S01]  /*1830*/  UMOV UR4, 0x400 ;  /* 0x0000040000047882 */ /* 0x000fe20000000000 */
[----:B------:R-:W-:Y:S01]  /*1840*/  SHF.L.U32 R2, R17, 0x1f, RZ ;  /* 0x0000001f11027819 */ /* 0x000fe200000006ff */
[----:B-1----:R-:W-:Y:S01]  /*1850*/  ULEA UR4, UR37, UR4, 0x18 ;  /* 0x0000000425047291 */ /* 0x002fe2000f8ec0ff */
[----:B------:R-:W-:Y:S01]  /*1860*/  R2UR UR35, R18 ;  /* 0x00000000122372ca */ /* 0x000fe200000e0000 */
[----:B------:R-:W-:Y:S01]  /*1870*/  UISETP.GE.U32.AND UP0, UPT, UR15, 0x7f, UPT ;  /* 0x0000007f0f00788c */ /* 0x000fe2000bf06070 */
[----:B------:R-:W-:Y:S01]  /*1880*/  R2UR UR11, R19 ;  /* 0x00000000130b72ca */ /* 0x000fe200000e0000 */
[----:B------:R-:W-:Y:S01]  /*1890*/  ULEA UR8, UR13, UR4, 0x3 ;  /* 0x000000040d087291 */ /* 0x000fe2000f8e18ff */
[----:B------:R-:W-:-:S08]  /*18a0*/  UMOV UR23, URZ ;  /* 0x000000ff00177c82 */ /* 0x000fd00008000000 */
[----:B------:R1:W2:Y:S01]  /*18b0*/  SYNCS.PHASECHK.TRANS64.TRYWAIT P0, [UR8+0x18], R2 ;  /* 0x00001802ff0075a7 */ /* 0x0002a20008001108 */
[----:B------:R-:W-:-:S13]  /*18c0*/  R2UR UR8, R15 ;  /* 0x000000000f0872ca */ /* 0x000fda00000e0000 */
[----:B------:R-:W-:Y:S01]  /*18d0*/  ULEA UR11, UR8, UR11, 0x6 ;  /* 0x0000000b080b7291 */ /* 0x000fe2000f8e30ff */
[----:B-1----:R-:W-:-:S05]  /*18e0*/  LEA.HI R2, R14, R14, RZ, 0x1 ;  /* 0x0000000e0e027211 */ /* 0x002fca00078f08ff */
[----:B------:R-:W-:-:S05]  /*18f0*/  IMAD.SHL.U32 R2, R2, 0x80, RZ ;  /* 0x0000008002027824 */ /* 0x000fca00078e00ff */
[----:B------:R-:W-:-:S04]  /*1900*/  LOP3.LUT R2, R2, 0xffffff00, RZ, 0xc0, !PT ;  /* 0xffffff0002027812 */ /* 0x000fc800078ec0ff */
[----:B------:R-:W-:-:S13]  /*1910*/  R2UR UR9, R2 ;  /* 0x00000000020972ca */ /* 0x000fda00000e0000 */
[----:B------:R-:W-:Y:S01]  /*1920*/  ULOP3.LUT UR35, UR9, 0x80, UR35, 0xf8, !UPT ;  /* 0x0000008009237892 */ /* 0x000fe2000f8ef823 */
[----:B------:R-:W-:Y:S11]  /*1930*/  BRA.U !UP0, `(.L_x_25) ;  /* 0x0000000108c07547 */ /* 0x000ff6000b800000 */
[----:B------:R-:W-:Y:S01]  /*1940*/  UMOV UR16, UR6 ;  /* 0x0000000600107c82 */ /* 0x000fe20008000000 */
[----:B------:R-:W-:Y:S01]  /*1950*/  UMOV UR17, UR13 ;  /* 0x0000000d00117c82 */ /* 0x000fe20008000000 */
[----:B------:R-:W-:-:S05]  /*1960*/  UMOV UR34, URZ ;  /* 0x000000ff00227c82 */ /* 0x000fca0008000000 */
.L_x_31:
[----:B------:R-:W-:Y:S01]  /*1970*/  ULEA UR33, UR17, UR4, 0x3 ;  /* 0x0000000411217291 */ /* 0x000fe2000f8e18ff */
[----:B------:R-:W-:Y:S01]  /*1980*/  @P5 MOV R3, 0xa000 ;  /* 0x0000a00000035802 */ /* 0x000fe20000000f00 */
[----:B-12-4-:R-:W-:Y:S10]  /*1990*/  @P0 BRA `(.L_x_26) ;  /* 0x00000000000c0947 */ /* 0x016ff40003800000 */
[----:B------:R-:W-:-:S04]  /*19a0*/  SHF.L.U32 R4, R17, 0x1f, RZ ;  /* 0x0000001f11047819 */ /* 0x000fc800000006ff */
[----:B------:R-:W1:Y:S02]  /*19b0*/  SYNCS.PHASECHK.TRANS64.TRYWAIT P0, [UR33+0x18], R4 ;  /* 0x00001804ff0075a7 */ /* 0x000e640008001121 */
[----:B-1----:R-:W-:Y:S05]  /*19c0*/  @!P0 BRA `(.L_x_27) ;  /* 0x00000060007c8947 */ /* 0x002fea0003800000 */
.L_x_26:
[----:B------:R2:W-:Y:S01]  /*19d0*/  @P5 SYNCS.ARRIVE.TRANS64 RZ, [UR33], R3 ;  /* 0x00000003ffff59a7 */ /* 0x0005e20008000021 */
[----:B------:R-:W-:Y:S02]  /*19e0*/  ULOP3.LUT UR8, UR7, 0x2, URZ, 0xfc, !UPT ;  /* 0x0000000207087892 */ /* 0x000fe4000f8efcff */
[----:B------:R-:W-:Y:S02]  /*19f0*/  UIADD3 UR16, UPT, UPT, UR16, 0x1, URZ ;  /* 0x0000000110107890 */ /* 0x000fe4000fffe0ff */
[----:B------:R-:W-:Y:S02]  /*1a00*/  UISETP.NE.AND UP0, UPT, UR8, 0x2, UPT ;  /* 0x000000020800788c */ /* 0x000fe4000bf05270 */
[----:B------:R-:W-:-:S07]  /*1a10*/  UISETP.NE.AND UP2, UPT, UR16, 0x1, UPT ;  /* 0x000000011000788c */ /* 0x000fce000bf45270 */
[----:B------:R-:W-:Y:S05]  /*1a20*/  BRA.U UP0, `(.L_x_28) ;  /* 0x0000000100047547 */ /* 0x000fea000b800000 */
[----:B------:R-:W-:Y:S05]  /*1a30*/  BPT.TRAP 0x1 ;  /* 0x000000040000795c */ /* 0x000fea0000300000 */
.L_x_28:
[----:B------:R-:W-:Y:S04]  /*1a40*/  BSSY.RECONVERGENT B0, `(.L_x_29) ;  /* 0x0000003000007945 */ /* 0x000fe80003800200 */
[----:B------:R-:W-:Y:S05]  /*1a50*/  @!P4 BRA `(.L_x_30) ;  /* 0x000000000004c947 */ /* 0x000fea0003800000 */
[----:B------:R-:W-:Y:S05]  /*1a60*/  BPT.TRAP 0x1 ;  /* 0x000000040000795c */ /* 0x000fea0000300000 */
.L_x_30:
[----:B------:R-:W-:Y:S05]  /*1a70*/  BSYNC.RECONVERGENT B0 ;  /* 0x0000000000007941 */ /* 0x000fea0003800200 */
.L_x_29:
[----:B------:R-:W-:Y:S02]  /*1a80*/  UIADD3 UR13, UPT, UPT, UR17, 0x1, URZ ;  /* 0x00000001110d7890 */ /* 0x000fe4000fffe0ff */
[----:B------:R-:W-:Y:S02]  /*1a90*/  ULEA UR32, UR17, UR4, 0xe ;  /* 0x0000000411207291 */ /* 0x000fe4000f8e70ff */
[----:B------:R-:W-:Y:S02]  /*1aa0*/  UISETP.NE.AND UP0, UPT, UR13, 0x3, UPT ;  /* 0x000000030d00788c */ /* 0x000fe4000bf05270 */
[----:B------:R-:W-:Y:S02]  /*1ab0*/  UIADD3 UR28, UP1, UPT, UR24, 0x80, URZ ;  /* 0x00000080181c7890 */ /* 0x000fe4000ff3e0ff */
[----:B------:R-:W-:Y:S02]  /*1ac0*/  USEL UR9, URZ, 0x1, UP0 ;  /* 0x00000001ff097887 */ /* 0x000fe40008000000 */
[----:B------:R-:W-:-:S02]  /*1ad0*/  USEL UR13, UR13, URZ, UP0 ;  /* 0x000000ff0d0d7287 */ /* 0x000fc40008000000 */
[----:B------:R-:W-:Y:S02]  /*1ae0*/  UIADD3 UR26, UP0, UPT, UR24, 0x180, URZ ;  /* 0x00000180181a7890 */ /* 0x000fe4000ff1e0ff */
[----:B------:R-:W-:Y:S01]  /*1af0*/  ULEA UR8, UR13, UR4, 0x3 ;  /* 0x000000040d087291 */ /* 0x000fe2000f8e18ff */
[----:B------:R-:W-:Y:S01]  /*1b00*/  LOP3.LUT R17, R17, UR9, RZ, 0x3c, !PT ;  /* 0x0000000911117c12 */ /* 0x000fe2000f8e3cff */
[----:B------:R-:W-:Y:S02]  /*1b10*/  ULOP3.LUT UR33, UR33, 0xfefffff8, URZ, 0xc0, !UPT ;  /* 0xfefffff821217892 */ /* 0x000fe4000f8ec0ff */
[----:B------:R-:W-:Y:S01]  /*1b20*/  UIADD3.X UR29, UPT, UPT, URZ, UR25, URZ, UP1, !UPT ;  /* 0x00000019ff1d7290 */ /* 0x000fe20008ffe4ff */
[----:B-1----:R-:W-:Y:S01]  /*1b30*/  SHF.L.U32 R2, R17, 0x1f, RZ ;  /* 0x0000001f11027819 */ /* 0x002fe200000006ff */
[----:B------:R-:W-:Y:S02]  /*1b40*/  UIADD3 UR32, UPT, UPT, UR32, 0x6400, URZ ;  /* 0x0000640020207890 */ /* 0x000fe4000fffe0ff */
[----:B------:R-:W-:Y:S01]  /*1b50*/  UIADD3.X UR27, UPT, UPT, URZ, UR25, URZ, UP0, !UPT ;  /* 0x00000019ff1b7290 */ /* 0x000fe200087fe4ff */
[----:B------:R1:W4:Y:S01]  /*1b60*/  SYNCS.PHASECHK.TRANS64.TRYWAIT P0, [UR8+0x18], R2 ;  /* 0x00001802ff0075a7 */ /* 0x0003220008001108 */
[----:B------:R-:W-:Y:S01]  /*1b70*/  ULEA UR8, UR17, UR4, 0xc ;  /* 0x0000000411087291 */ /* 0x000fe2000f8e60ff */
[----:B------:R-:W-:Y:S01]  /*1b80*/  UMOV UR18, 0x0 ;  /* 0x0000000000127882 */ /* 0x000fe20000000000 */
[----:B------:R-:W-:-:S02]  /*1b90*/  UMOV UR19, 0x10000000 ;  /* 0x1000000000137882 */ /* 0x000fc40000000000 */
[----:B------:R-:W-:Y:S01]  /*1ba0*/  UIADD3 UR8, UPT, UPT, UR8, 0x12400, URZ ;  /* 0x0001240008087890 */ /* 0x000fe2000fffe0ff */
[----:B------:R2:W-:Y:S01]  /*1bb0*/  UTMALDG.3D.2CTA [UR32], [UR28], desc[UR18] ;  /* 0x000012201c0075b4 */ /* 0x0005e20008211000 */
[----:B------:R-:W-:Y:S01]  /*1bc0*/  UMOV UR10, UR34 ;  /* 0x00000022000a7c82 */ /* 0x000fe20008000000 */
[----:B------:R-:W-:Y:S01]  /*1bd0*/  UMOV UR12, UR36 ;  /* 0x00000024000c7c82 */ /* 0x000fe20008000000 */
[----:B------:R-:W-:Y:S01]  /*1be0*/  UMOV UR9, UR33 ;  /* 0x0000002100097c82 */ /* 0x000fe20008000000 */
[----:B------:R-:W-:Y:S01]  /*1bf0*/  UMOV UR23, UR5 ;  /* 0x0000000500177c82 */ /* 0x000fe20008000000 */
[----:B------:R-:W-:-:S03]  /*1c00*/  UMOV UR17, UR13 ;  /* 0x0000000d00117c82 */ /* 0x000fc60008000000 */
[----:B------:R1:W-:Y:S01]  /*1c10*/  UTMALDG.3D.2CTA [UR8], [UR26], desc[UR18] ;  /* 0x000012081a0075b4 */ /* 0x0003e20008211000 */
[----:B--2---:R-:W-:Y:S01]  /*1c20*/  UIADD3 UR34, UPT, UPT, UR34, 0x40, URZ ;  /* 0x0000004022227890 */ /* 0x004fe2000fffe0ff */
[----:B------:R-:W-:Y:S11]  /*1c30*/  BRA.U UP2, `(.L_x_31) ;  /* 0xfffffffd024c7547 */ /* 0x000ff6000b83ffff */
.L_x_25:
[----:B-1----:R-:W-:Y:S01]  /*1c40*/  ULEA UR8, UR13, UR4, 0x3 ;  /* 0x000000040d087291 */ /* 0x002fe2000f8e18ff */
[----:B------:R-:W-:Y:S01]  /*1c50*/  SHF.L.U32 R2, R17, 0x1f, RZ ;  /* 0x0000001f11027819 */ /* 0x000fe200000006ff */
[----:B------:R-:W-:Y:S01]  /*1c60*/  @!P1 SYNCS.ARRIVE.TRANS64.A1T0 RZ, [UR4+0x68], RZ ;  /* 0x000068ffffff99a7 */ /* 0x000fe20008100004 */
[----:B------:R-:W-:-:S06]  /*1c70*/  UISETP.GT.AND UP0, UPT, UR22, UR21, UPT ;  /* 0x000000151600728c */ /* 0x000fcc000bf04270 */
[----:B--2-4-:R1:W2:Y:S03]  /*1c80*/  SYNCS.PHASECHK.TRANS64.TRYWAIT P0, [UR8+0x18], R2 ;  /* 0x00001802ff0075a7 */ /* 0x0142a60008001108 */
[----:B------:R-:W-:Y:S05]  /*1c90*/  BRA.U !UP0, `(.L_x_32) ;  /* 0x0000000108c07547 */ /* 0x000fea000b800000 */
[----:B------:R-:W-:Y:S01]  /*1ca0*/  UIADD3 UR26, UPT, UPT, UR14, UR23, URZ ;  /* 0x000000170e1a7290 */ /* 0x000fe2000fffe0ff */
[----:B------:R-:W-:-:S11]  /*1cb0*/  UMOV UR27, UR13 ;  /* 0x0000000d001b7c82 */ /* 0x000fd60008000000 */
.L_x_38:
[----:B------:R-:W-:Y:S01]  /*1cc0*/  ULEA UR17, UR27, UR4, 0x3 ;  /* 0x000000041b117291 */ /* 0x000fe2000f8e18ff */
[----:B--2---:R-:W-:Y:S01]  /*1cd0*/  @P5 MOV R3, 0xa000 ;  /* 0x0000a00000035802 */ /* 0x004fe20000000f00 */
[----:B-12---:R-:W-:Y:S10]  /*1ce0*/  @P0 BRA `(.L_x_33) ;  /* 0x00000000000c0947 */ /* 0x006ff40003800000 */
[----:B------:R-:W-:-:S04]  /*1cf0*/  SHF.L.U32 R4, R17, 0x1f, RZ ;  /* 0x0000001f11047819 */ /* 0x000fc800000006ff */
[----:B------:R-:W2:Y:S02]  /*1d00*/  SYNCS.PHASECHK.TRANS64.TRYWAIT P0, [UR17+0x18], R4 ;  /* 0x00001804ff0075a7 */ /* 0x000ea40008001111 */
[----:B--2---:R-:W-:Y:S05]  /*1d10*/  @!P0 BRA `(.L_x_34) ;  /* 0x0000005c00c08947 */ /* 0x004fea0003800000 */
.L_x_33:
[----:B------:R2:W-:Y:S01]  /*1d20*/  @P5 SYNCS.ARRIVE.TRANS64 RZ, [UR17], R3 ;  /* 0x00000003ffff59a7 */ /* 0x0005e20008000011 */
[----:B------:R-:W-:-:S04]  /*1d30*/  ULOP3.LUT UR8, UR7, 0x2, URZ, 0xfc, !UPT ;  /* 0x0000000207087892 */ /* 0x000fc8000f8efcff */
[----:B------:R-:W-:-:S09]  /*1d40*/  UISETP.NE.AND UP0, UPT, UR8, 0x2, UPT ;  /* 0x000000020800788c */ /* 0x000fd2000bf05270 */
[----:B------:R-:W-:Y:S05]  /*1d50*/  BRA.U UP0, `(.L_x_35) ;  /* 0x0000000100047547 */ /* 0x000fea000b800000 */
[----:B------:R-:W-:Y:S05]  /*1d60*/  BPT.TRAP 0x1 ;  /* 0x000000040000795c */ /* 0x000fea0000300000 */
.L_x_35:
[----:B------:R-:W-:Y:S04]  /*1d70*/  BSSY.RECONVERGENT B0, `(.L_x_36) ;  /* 0x0000003000007945 */ /* 0x000fe80003800200 */
[----:B------:R-:W-:Y:S05]  /*1d80*/  @!P4 BRA `(.L_x_37) ;  /* 0x000000000004c947 */ /* 0x000fea0003800000 */
[----:B------:R-:W-:Y:S05]  /*1d90*/  BPT.TRAP 0x1 ;  /* 0x000000040000795c */ /* 0x000fea0000300000 */
.L_x_37:
[----:B------:R-:W-:Y:S05]  /*1da0*/  BSYNC.RECONVERGENT B0 ;  /* 0x0000000000007941 */ /* 0x000fea0003800200 */
.L_x_36:
        /* <DEDUP_REMOVED lines=9> */
[----:B------:R-:W-:Y:S02]  /*1e40*/  USHF.L.U32 UR18, UR23, 0x6, URZ ;  /* 0x0000000617127899 */ /* 0x000fe400080006ff */
[----:B------:R-:W-:Y:S01]  /*1e50*/  ULOP3.LUT UR17, UR17, 0xfefffff8, URZ, 0xc0, !UPT ;  /* 0xfefffff811117892 */ /* 0x000fe2000f8ec0ff */
[----:B-1----:R-:W-:Y:S01]  /*1e60*/  SHF.L.U32 R2, R17, 0x1f, RZ ;  /* 0x0000001f11027819 */ /* 0x002fe200000006ff */
[----:B------:R-:W-:Y:S02]  /*1e70*/  UIADD3 UR16, UPT, UPT, UR16, 0x6400, URZ ;  /* 0x0000640010107890 */ /* 0x000fe4000fffe0ff */
[----:B------:R-:W-:Y:S01]  /*1e80*/  UIADD3.X UR33, UPT, UPT, URZ, UR25, URZ, UP1, !UPT ;  /* 0x00000019ff217290 */ /* 0x000fe20008ffe4ff */
[----:B------:R4:W1:Y:S01]  /*1e90*/  SYNCS.PHASECHK.TRANS64.TRYWAIT P0, [UR8+0x18], R2 ;  /* 0x00001802ff0075a7 */ /* 0x0008620008001108 */
[----:B------:R-:W-:-:S02]  /*1ea0*/  ULEA UR8, UR27, UR4, 0xc ;  /* 0x000000041b087291 */ /* 0x000fc4000f8e60ff */
[----:B------:R-:W-:Y:S02]  /*1eb0*/  UIADD3.X UR31, UPT, UPT, URZ, UR25, URZ, UP0, !UPT ;  /* 0x00000019ff1f7290 */ /* 0x000fe400087fe4ff */
[----:B------:R-:W-:Y:S01]  /*1ec0*/  UIADD3 UR8, UPT, UPT, UR8, 0x12400, URZ ;  /* 0x0001240008087890 */ /* 0x000fe2000fffe0ff */
[----:B------:R-:W-:Y:S01]  /*1ed0*/  UMOV UR28, 0x0 ;  /* 0x00000000001c7882 */ /* 0x000fe20000000000 */
[----:B------:R-:W-:Y:S01]  /*1ee0*/  UMOV UR29, 0x10000000 ;  /* 0x10000000001d7882 */ /* 0x000fe20000000000 */
[----:B------:R-:W-:Y:S01]  /*1ef0*/  UMOV UR19, UR35 ;  /* 0x0000002300137c82 */ /* 0x000fe20008000000 */
[----:B------:R-:W-:Y:S01]  /*1f00*/  UMOV UR20, UR36 ;  /* 0x0000002400147c82 */ /* 0x000fe20008000000 */
[----:B------:R-:W-:Y:S01]  /*1f10*/  UMOV UR12, UR36 ;  /* 0x00000024000c7c82 */ /* 0x000fe20008000000 */
[----:B------:R-:W-:Y:S01]  /*1f20*/  UMOV UR9, UR17 ;  /* 0x0000001100097c82 */ /* 0x000fe20008000000 */
[----:B------:R-:W-:Y:S01]  /*1f30*/  UMOV UR10, UR18 ;  /* 0x00000012000a7c82 */ /* 0x000fe20008000000 */
[----:B------:R4:W-:Y:S01]  /*1f40*/  UTMALDG.3D.2CTA [UR16], [UR32], desc[UR28] ;  /* 0x00001c10200075b4 */ /* 0x0009e20008211000 */
[----:B------:R-:W-:Y:S01]  /*1f50*/  UIADD3 UR23, UPT, UPT, UR23, 0x1, URZ ;  /* 0x0000000117177890 */ /* 0x000fe2000fffe0ff */
[----:B------:R-:W-:-:S03]  /*1f60*/  UMOV UR27, UR13 ;  /* 0x0000000d001b7c82 */ /* 0x000fc60008000000 */
[----:B------:R-:W-:Y:S01]  /*1f70*/  UISETP.NE.AND UP0, UPT, UR23, UR26, UPT ;  /* 0x0000001a1700728c */ /* 0x000fe2000bf05270 */
[----:B------:R4:W-:Y:S08]  /*1f80*/  UTMALDG.3D.2CTA [UR8], [UR30], desc[UR28] ;  /* 0x00001c081e0075b4 */ /* 0x0009f00008211000 */
[----:B----4-:R-:W-:Y:S05]  /*1f90*/  BRA.U UP0, `(.L_x_38) ;  /* 0xfffffffd00487547 */ /* 0x010fea000b83ffff */
.L_x_32:
[C---:B-1----:R-:W-:Y:S01]  /*1fa0*/  LEA R2, R16.reuse, UR4, 0x3 ;  /* 0x0000000410027c11 */ /* 0x042fe2000f8e18ff */
[----:B------:R-:W-:Y:S01]  /*1fb0*/  NOP ;  /* 0x0000000000007918 */ /* 0x000fe20000000000 */
[----:B--2---:R-:W-:Y:S02]  /*1fc0*/  SHF.L.U32 R3, R13, 0x1f, RZ ;  /* 0x0000001f0d037819 */ /* 0x004fe400000006ff */
[----:B------:R-:W-:Y:S02]  /*1fd0*/  LEA R4, R16, UR4, 0x4 ;  /* 0x0000000410047c11 */ /* 0x000fe4000f8e20ff */
[----:B------:R-:W1:Y:S02]  /*1fe0*/  SYNCS.PHASECHK.TRANS64.TRYWAIT P0, [R2+URZ+0x70], R3 ;  /* 0x00007003020075a7 */ /* 0x000e6400080011ff */
[----:B-1----:R-:W-:Y:S05]  /*1ff0*/  @!P0 BRA `(.L_x_39) ;  /* 0x0000005c00208947 */ /* 0x002fea0003800000 */
.L_x_135:
[----:B------:R-:W2:Y:S01]  /*2000*/  LDS.128 R4, [R4+0x100] ;  /* 0x0001000004047984 */ /* 0x000ea20000000c00 */
[----:B------:R-:W-:Y:S01]  /*2010*/  ISETP.GE.AND P0, PT, R40, 0x1, PT ;  /* 0x000000012800780c */ /* 0x000fe20003f06270 */
[----:B-1----:R-:W-:Y:S01]  /*2020*/  VIADD R2, R2, 0x80 ;  /* 0x0000008002027836 */ /* 0x002fe20000000000 */
[----:B------:R-:W-:Y:S01]  /*2030*/  @!PT LDS RZ, [RZ] ;  /* 0x00000000fffff984 */ /* 0x000fe20000000800 */
[----:B------:R-:W-:Y:S01]  /*2040*/  @!PT LDS RZ, [RZ] ;  /* 0x00000000fffff984 */ /* 0x000fe20000000800 */
[----:B------:R-:W-:Y:S01]  /*2050*/  @!PT LDS RZ, [RZ] ;  /* 0x00000000fffff984 */ /* 0x000fe20000000800 */
[----:B------:R-:W-:Y:S01]  /*2060*/  @!PT LDS RZ, [RZ] ;  /* 0x00000000fffff984 */ /* 0x000fe20000000800 */
[----:B------:R1:W-:Y:S06]  /*2070*/  MEMBAR.ALL.CTA ;  /* 0x0000000000007992 */ /* 0x0003ec0000008000 */
[----:B-1----:R-:W1:Y:S01]  /*2080*/  FENCE.VIEW.ASYNC.S ;  /* 0x00000000000073c6 */ /* 0x002e620000000000 */
[----:B------:R-:W-:-:S04]  /*2090*/  PRMT R2, RZ, 0x654, R2 ;  /* 0x00000654ff027816 */ /* 0x000fc80000000002 */
[----:B-1----:R1:W-:Y:S01]  /*20a0*/  SYNCS.ARRIVE.TRANS64.RED.A1T0 RZ, [R2+URZ], RZ ;  /* 0x000000ff02ff79a7 */ /* 0x0023e200081004ff */
[----:B--2---:R-:W-:-:S13]  /*20b0*/  LOP3.LUT P2, RZ, R6, 0x1, RZ, 0xc0, !PT ;  /* 0x0000000106ff7812 */ /* 0x004fda000784c0ff */
[----:B------:R-:W-:Y:S01]  /*20c0*/  @P2 SHF.R.U32.HI R3, RZ, 0x10, R5 ;  /* 0x00000010ff032819 */ /* 0x000fe20000011605 */
[----:B------:R-:W-:Y:S01]  /*20d0*/  VOTEU.ANY UP0, P2 ;  /* 0x0000000000ff7886 */ /* 0x000fe20001000100 */
[----:B------:R-:W-:Y:S02]  /*20e0*/  @P2 MOV R10, R4 ;  /* 0x00000004000a2202 */ /* 0x000fe40000000f00 */
[----:B------:R-:W-:Y:S02]  /*20f0*/  @P2 R2UR.BROADCAST UR8, R3 ;  /* 0x00000000030822ca */ /* 0x000fe400008e0000 */
[----:B------:R-:W-:-:S11]  /*2100*/  @P2 LOP3.LUT R9, R5, 0xffff, RZ, 0xc0, !PT ;  /* 0x0000ffff05092812 */ /* 0x000fd600078ec0ff */
[----:B------:R-:W-:Y:S01]  /*2110*/  @UP0 UMOV UR36, UR8 ;  /* 0x0000000800240c82 */ /* 0x000fe20008000000 */
[----:B-1----:R-:W-:Y:S05]  /*2120*/  @!P0 BRA `(.L_x_40) ;  /* 0x0000000000b88947 */ /* 0x002fea0003800000 */
[----:B------:R-:W3:Y:S01]  /*2130*/  LDC.64 R4, c[0x0][0xb18] ;  /* 0x0002c600ff047b82 */ /* 0x000ee20000000a00 */
[----:B------:R-:W-:-:S07]  /*2140*/  ISETP.NE.AND P3, PT, R40, 0x1, PT ;  /* 0x000000012800780c */ /* 0x000fce0003f65270 */
[----:B------:R-:W1:Y:S08]  /*2150*/  LDC.64 R6, c[0x0][0xb10] ;  /* 0x0002c400ff067b82 */ /* 0x000e700000000a00 */
[----:B------:R-:W2:Y:S08]  /*2160*/  LDC R14, c[0x0][0xb20] ;  /* 0x0002c800ff0e7b82 */ /* 0x000eb00000000800 */
[----:B------:R-:W4:Y:S01]  /*2170*/  LDC R15, c[0x0][0xb0c] ;  /* 0x0002c300ff0f7b82 */ /* 0x000f220000000800 */
[----:B---3--:R-:W-:Y:S01]  /*2180*/  IMAD.HI.U32 R21, R0, R5, RZ ;  /* 0x0000000500157227 */ /* 0x008fe200078e00ff */
[----:B------:R-:W-:-:S03]  /*2190*/  ISETP.NE.AND P0, PT, R4, 0x1, PT ;  /* 0x000000010400780c */ /* 0x000fc60003f05270 */
[----:B------:R-:W-:-:S03]  /*21a0*/  IMAD.HI.U32 R5, R9, R5, RZ ;  /* 0x0000000509057227 */ /* 0x000fc600078e00ff */
[----:B------:R-:W3:Y:S01]  /*21b0*/  LDC.64 R2, c[0x0][0xb28] ;  /* 0x0002ca00ff027b82 */ /* 0x000ee20000000a00 */
[----:B-1----:R-:W-:-:S04]  /*21c0*/  IMAD.HI.U32 R22, R8, R6, RZ ;  /* 0x0000000608167227 */ /* 0x002fc800078e00ff */
[----:B------:R-:W-:Y:S01]  /*21d0*/  IMAD.HI.U32 R23, R10, R6, RZ ;  /* 0x000000060a177227 */ /* 0x000fe200078e00ff */
[----:B------:R-:W-:Y:S02]  /*21e0*/  SHF.R.U32.HI R22, RZ, R7, R22 ;  /* 0x00000007ff167219 */ /* 0x000fe40000011616 */
[-C--:B--2---:R-:W-:Y:S02]  /*21f0*/  SHF.R.U32.HI R21, RZ, R14.reuse, R21 ;  /* 0x0000000eff157219 */ /* 0x084fe40000011615 */
[----:B------:R-:W-:Y:S02]  /*2200*/  SHF.R.U32.HI R5, RZ, R14, R5 ;  /* 0x0000000eff057219 */ /* 0x000fe40000011605 */
[----:B------:R-:W-:Y:S02]  /*2210*/  SEL R21, R0, R21, !P0 ;  /* 0x0000001500157207 */ /* 0x000fe40004000000 */
[----:B------:R-:W-:Y:S02]  /*2220*/  SHF.R.U32.HI R23, RZ, R7, R23 ;  /* 0x00000007ff177219 */ /* 0x000fe40000011617 */
[----:B----4-:R-:W-:-:S02]  /*2230*/  ISETP.NE.AND P1, PT, R15, 0x1, PT ;  /* 0x000000010f00780c */ /* 0x010fc40003f25270 */
[----:B------:R-:W-:Y:S02]  /*2240*/  SEL R5, R9, R5, !P0 ;  /* 0x0000000509057207 */ /* 0x000fe40004000000 */
[----:B------:R-:W-:Y:S02]  /*2250*/  SEL R22, R8, R22, !P1 ;  /* 0x0000001608167207 */ /* 0x000fe40004800000 */
[----:B------:R-:W-:Y:S01]  /*2260*/  SEL R23, R10, R23, !P1 ;  /* 0x000000170a177207 */ /* 0x000fe20004800000 */
[----:B---3--:R-:W-:-:S04]  /*2270*/  IMAD.HI.U32 R20, R21, R2, RZ ;  /* 0x0000000215147227 */ /* 0x008fc800078e00ff */
        /* <DEDUP_REMOVED lines=10> */
[----:B------:R-:W-:-:S04]  /*2320*/  @!P0 IMAD.HI.U32 R7, R23, R2, RZ ;  /* 0x0000000217078227 */ /* 0x000fc800078e00ff */
[----:B------:R-:W-:Y:S01]  /*2330*/  IMAD.MOV R2, RZ, RZ, -R6 ;  /* 0x000000ffff027224 */ /* 0x000fe200078e0a06 */
[----:B------:R-:W-:Y:S02]  /*2340*/  @!P0 SHF.R.U32.HI R3, RZ, R3, R7 ;  /* 0x00000003ff038219 */ /* 0x000fe40000011607 */
[----:B------:R-:W-:Y:S01]  /*2350*/  IADD3 R7, PT, PT, -R5, RZ, RZ ;  /* 0x000000ff05077210 */ /* 0x000fe20007ffe1ff */
[----:B------:R-:W-:Y:S01]  /*2360*/  IMAD R2, R40, R2, R5 ;  /* 0x0000000228027224 */ /* 0x000fe200078e0205 */
        /* <DEDUP_REMOVED lines=10> */
.L_x_40:
[----:B------:R-:W1:Y:S02]  /*2410*/  LDCU UR8, c[0x0][0xb30] ;  /* 0x00016600ff0877ac */ /* 0x000e640008000800 */
[----:B-1----:R-:W-:-:S09]  /*2420*/  UISETP.NE.AND UP0, UPT, UR8, 0x1, UPT ;  /* 0x000000010800788c */ /* 0x002fd2000bf05270 */
[----:B------:R-:W-:Y:S05]  /*2430*/  BRA.U UP0, `(.L_x_41) ;  /* 0x0000000100407547 */ /* 0x000fea000b800000 */
[----:B------:R-:W1:Y:S08]  /*2440*/  LDC.64 R4, c[0x0][0xb10] ;  /* 0x0002c400ff047b82 */ /* 0x000e700000000a00 */
[----:B------:R-:W2:Y:S08]  /*2450*/  LDC.64 R2, c[0x0][0xb18] ;  /* 0x0002c600ff027b82 */ /* 0x000eb00000000a00 */
[----:B------:R-:W4:Y:S08]  /*2460*/  LDC R6, c[0x0][0xb20] ;  /* 0x0002c800ff067b82 */ /* 0x000f300000000800 */
[----:B------:R-:W3:Y:S01]  /*2470*/  LDC R7, c[0x0][0xb0c] ;  /* 0x0002c300ff077b82 */ /* 0x000ee20000000800 */
[----:B-1----:R-:W-:-:S05]  /*2480*/  IMAD.HI.U32 R4, R10, R4, RZ ;  /* 0x000000040a047227 */ /* 0x002fca00078e00ff */
[----:B------:R-:W-:Y:S01]  /*2490*/  SHF.R.U32.HI R4, RZ, R5, R4 ;  /* 0x00000005ff047219 */ /* 0x000fe20000011604 */
[----:B--2---:R-:W-:Y:S01]  /*24a0*/  IMAD.HI.U32 R3, R9, R3, RZ ;  /* 0x0000000309037227 */ /* 0x004fe200078e00ff */
[----:B------:R-:W-:-:S04]  /*24b0*/  ISETP.NE.AND P0, PT, R2, 0x1, PT ;  /* 0x000000010200780c */ /* 0x000fc80003f05270 */
[----:B----4-:R-:W-:-:S04]  /*24c0*/  SHF.R.U32.HI R3, RZ, R6, R3 ;  /* 0x00000006ff037219 */ /* 0x010fc80000011603 */
[----:B------:R-:W-:Y:S02]  /*24d0*/  SEL R3, R9, R3, !P0 ;  /* 0x0000000309037207 */ /* 0x000fe40004000000 */
[----:B---3--:R-:W-:-:S04]  /*24e0*/  ISETP.NE.AND P1, PT, R7, 0x1, PT ;  /* 0x000000010700780c */ /* 0x008fc80003f25270 */
[----:B------:R-:W-:-:S05]  /*24f0*/  SEL R4, R10, R4, !P1 ;  /* 0x000000040a047207 */ /* 0x000fca0004800000 */
[----:B------:R-:W-:Y:S02]  /*2500*/  IMAD.IADD R5, R3, 0x1, -R4 ;  /* 0x0000000103057824 */ /* 0x000fe400078e0a04 */
[----:B------:R-:W-:Y:S02]  /*2510*/  IMAD.IADD R3, R4, 0x1, -R3 ;  /* 0x0000000104037824 */ /* 0x000fe400078e0a03 */
[----:B------:R-:W-:Y:S02]  /*2520*/  IMAD R10, R5, R7, R10 ;  /* 0x00000007050a7224 */ /* 0x000fe400078e020a */
[----:B------:R-:W-:-:S07]  /*2530*/  IMAD R9, R3, R2, R9 ;  /* 0x0000000203097224 */ /* 0x000fce00078e0209 */
.L_x_41:
[----:B------:R-:W-:Y:S01]  /*2540*/  VIADD R16, R16, 0x1 ;  /* 0x0000000110107836 */ /* 0x000fe20000000000 */
[----:B------:R-:W-:Y:S01]  /*2550*/  PLOP3.LUT P1, PT, PT, PT, PT, 0x80, 0x8 ;  /* 0x000000000008781c */ /* 0x000fe20003f2f070 */
[----:B------:R-:W-:Y:S02]  /*2560*/  IMAD.IADD R14, R10, 0x1, R91 ;  /* 0x000000010a0e7824 */ /* 0x000fe400078e025b */
[----:B------:R-:W-:Y:S01]  /*2570*/  IMAD.IADD R15, R9, 0x1, R90 ;  /* 0x00000001090f7824 */ /* 0x000fe200078e025a */
[----:B------:R-:W-:-:S04]  /*2580*/  ISETP.NE.AND P0, PT, R16, 0x2, PT ;  /* 0x000000021000780c */ /* 0x000fc80003f05270 */
[----:B------:R-:W-:Y:S02]  /*2590*/  SEL R2, RZ, 0x1, P0 ;  /* 0x00000001ff027807 */ /* 0x000fe40000000000 */
[----:B------:R-:W-:Y:S02]  /*25a0*/  SEL R16, R16, RZ, P0 ;  /* 0x000000ff10107207 */ /* 0x000fe40000000000 */
[----:B------:R-:W-:Y:S01]  /*25b0*/  LOP3.LUT R13, R13, R2, RZ, 0x3c, !PT ;  /* 0x000000020d0d7212 */ /* 0x000fe200078e3cff */
[----:B------:R-:W-:Y:S06]  /*25c0*/  @P2 BRA `(.L_x_42) ;  /* 0xfffffff000582947 */ /* 0x000fec000383ffff */
[----:B------:R-:W-:Y:S01]  /*25d0*/  UIADD3 UR4, UPT, UPT, UR4, 0x18, URZ ;  /* 0x0000001804047890 */ /* 0x000fe2000fffe0ff */
[----:B------:R-:W-:-:S03]  /*25e0*/  SHF.L.U32 R2, R17, 0x1f, RZ ;  /* 0x0000001f11027819 */ /* 0x000fc600000006ff */
[----:B------:R-:W-:-:S09]  /*25f0*/  ULEA UR5, UR13, UR4, 0x3 ;  /* 0x000000040d057291 */ /* 0x000fd2000f8e18ff */
[----:B------:R-:W1:Y:S02]  /*2600*/  SYNCS.PHASECHK.TRANS64.TRYWAIT P0, [UR5], R2 ;  /* 0x00000002ff0075a7 */ /* 0x000e640008001105 */
[----:B-1----:R-:W-:Y:S05]  /*2610*/  @!P0 BRA `(.L_x_43) ;  /* 0x0000005400ac8947 */ /* 0x002fea0003800000 */
.L_x_137:
[----:B------:R-:W-:-:S04]  /*2620*/  UIADD3 UR6, UPT, UPT, UR13, 0x1, URZ ;  /* 0x000000010d067890 */ /* 0x000fc8000fffe0ff */
[----:B------:R-:W-:-:S04]  /*2630*/  UISETP.NE.AND UP0, UPT, UR6, 0x3, UPT ;  /* 0x000000030600788c */ /* 0x000fc8000bf05270 */
[----:B------:R-:W-:Y:S02]  /*2640*/  USEL UR7, URZ, 0x1, UP0 ;  /* 0x00000001ff077887 */ /* 0x000fe40008000000 */
[----:B------:R-:W-:-:S04]  /*2650*/  USEL UR6, UR6, URZ, UP0 ;  /* 0x000000ff06067287 */ /* 0x000fc80008000000 */
[----:B------:R-:W-:Y:S01]  /*2660*/  ULEA UR5, UR6, UR4, 0x3 ;  /* 0x0000000406057291 */ /* 0x000fe2000f8e18ff */
[----:B------:R-:W-:-:S04]  /*2670*/  LOP3.LUT R17, R17, UR7, RZ, 0x3c, !PT ;  /* 0x0000000711117c12 */ /* 0x000fc8000f8e3cff */
[----:B-1----:R-:W-:-:S04]  /*2680*/  SHF.L.U32 R2, R17, 0x1f, RZ ;  /* 0x0000001f11027819 */ /* 0x002fc800000006ff */
[----:B------:R-:W1:Y:S02]  /*2690*/  SYNCS.PHASECHK.TRANS64.TRYWAIT P0, [UR5], R2 ;  /* 0x00000002ff0075a7 */ /* 0x000e640008001105 */
[----:B-1----:R-:W-:Y:S05]  /*26a0*/  @!P0 BRA `(.L_x_44) ;  /* 0x0000005400a08947 */ /* 0x002fea0003800000 */
.L_x_139:
[----:B------:R-:W-:-:S04]  /*26b0*/  UIADD3 UR6, UPT, UPT, UR6, 0x1, URZ ;  /* 0x0000000106067890 */ /* 0x000fc8000fffe0ff */
[----:B------:R-:W-:-:S04]  /*26c0*/  UISETP.NE.AND UP0, UPT, UR6, 0x3, UPT ;  /* 0x000000030600788c */ /* 0x000fc8000bf05270 */
[----:B------:R-:W-:Y:S02]  /*26d0*/  USEL UR5, URZ, 0x1, UP0 ;  /* 0x00000001ff057887 */ /* 0x000fe40008000000 */
[----:B------:R-:W-:-:S04]  /*26e0*/  USEL UR6, UR6, URZ, UP0 ;  /* 0x000000ff06067287 */ /* 0x000fc80008000000 */
[----:B------:R-:W-:Y:S01]  /*26f0*/  ULEA UR6, UR6, UR4, 0x3 ;  /* 0x0000000406067291 */ /* 0x000fe2000f8e18ff */
[----:B-1----:R-:W-:-:S04]  /*2700*/  LOP3.LUT R2, R17, UR5, RZ, 0x3c, !PT ;  /* 0x0000000511027c12 */ /* 0x002fc8000f8e3cff */
[----:B------:R-:W-:Y:S01]  /*2710*/  SHF.L.U32 R2, R2, 0x1f, RZ ;  /* 0x0000001f02027819 */ /* 0x000fe200000006ff */
[----:B---3--:R-:W-:-:S07]  /*2720*/  IMAD.U32 R0, RZ, RZ, UR6 ;  /* 0x00000006ff007e24 */ /* 0x008fce000f8e00ff */
.L_x_45:
[----:B-1----:R1:W2:Y:S02]  /*2730*/  SYNCS.PHASECHK.TRANS64.TRYWAIT P0, [R0+URZ], R2 ;  /* 0x00000002000075a7 */ /* 0x0022a400080011ff */
[----:B--2---:R-:W-:Y:S05]  /*2740*/  @!P0 NANOSLEEP.SYNCS 0x989680 ;  /* 0x009896800000895d */ /* 0x004fea0003900000 */
[----:B------:R-:W2:Y:S02]  /*2750*/  @!P0 SYNCS.PHASECHK.TRANS64 P0, [R0+URZ], R2 ;  /* 0x00000002000085a7 */ /* 0x000ea400080010ff */
[----:B--2---:R-:W-:Y:S05]  /*2760*/  @P0 EXIT ;  /* 0x000000000000094d */ /* 0x004fea0003800000 */
[----:B------:R-:W-:Y:S05]  /*2770*/  BRA `(.L_x_45) ;  /* 0xfffffffc00ec7947 */ /* 0x000fea000383ffff */
.L_x_22:
[----:B------:R-:W-:-:S04]  /*2780*/  UISETP.NE.AND UP1, UPT, UR37, URZ, UPT ;  /* 0x000000ff2500728c */ /* 0x000fc8000bf25270 */
[----:B------:R-:W-:-:S09]  /*2790*/  UISETP.NE.OR UP1, UPT, UR10, 0x1, UP1 ;  /* 0x000000010a00788c */ /* 0x000fd20008f25670 */
[----:B------:R-:W-:Y:S05]  /*27a0*/  BRA.U UP1, `(.L_x_46) ;  /* 0x00000005014c7547 */ /* 0x000fea000b800000 */
[----:B------:R-:W-:Y:S01]  /*27b0*/  HFMA2 R11, -RZ, RZ, 0, 0 ;  /* 0x00000000ff0b7431 */ /* 0x000fe200000001ff */
[----:B------:R-:W-:Y:S01]  /*27c0*/  ISETP.GE.U32.AND P2, PT, R10, 0x2, PT ;  /* 0x000000020a00780c */ /* 0x000fe20003f46070 */
[----:B------:R-:W-:Y:S01]  /*27d0*/  IMAD.MOV.U32 R12, RZ, RZ, 0x1 ;  /* 0x00000001ff0c7424 */ /* 0x000fe200078e00ff */
[----:B------:R-:W-:Y:S01]  /*27e0*/  CS2R R8, SRZ ;  /* 0x0000000000087805 */ /* 0x000fe2000001ff00 */
[----:B------:R-:W-:Y:S01]  /*27f0*/  IMAD.MOV.U32 R3, RZ, RZ, RZ ;  /* 0x000000ffff037224 */ /* 0x000fe200078e00ff */
[----:B------:R-:W-:Y:S01]  /*2800*/  UMOV UR4, 0x400 ;  /* 0x0000040000047882 */ /* 0x000fe20000000000 */
[----:B------:R-:W-:Y:S01]  /*2810*/  UMOV UR6, URZ ;  /* 0x000000ff00067c82 */ /* 0x000fe20008000000 */
[----:B------:R-:W-:-:S12]  /*2820*/  ULEA UR37, UR37, UR4, 0x18 ;  /* 0x0000000425257291 */ /* 0x000fd8000f8ec0ff */
.L_x_50:
[----:B------:R-:W-:Y:S02]  /*2830*/  LEA R0, R3, UR37, 0x3 ;  /* 0x0000002503007c11 */ /* 0x000fe4000f8e18ff */
[----:B------:R-:W-:-:S03]  /*2840*/  SHF.L.U32 R4, R8, 0x1f, RZ ;  /* 0x0000001f08047819 */ /* 0x000fc600000006ff */
[----:B------:R-:W-:Y:S01]  /*2850*/  VIADD R5, R0, 0xe0 ;  /* 0x000000e000057836 */ /* 0x000fe20000000000 */
[----:B------:R-:W1:Y:S02]  /*2860*/  SYNCS.PHASECHK.TRANS64.TRYWAIT P0, [R0+URZ+0xd0], R4 ;  /* 0x0000d004000075a7 */ /* 0x000e6400080011ff */
[----:B-1----:R-:W-:Y:S05]  /*2870*/  @!P0 BRA `(.L_x_47) ;  /* 0x0000005400448947 */ /* 0x002fea0003800000 */
.L_x_140:
[----:B------:R-:W-:Y:S01]  /*2880*/  ULEA UR5, UR6, UR37, 0x3 ;  /* 0x0000002506057291 */ /* 0x000fe2000f8e18ff */
[----:B-1----:R-:W-:Y:S01]  /*2890*/  PRMT R0, RZ, 0x654, R5 ;  /* 0x00000654ff007816 */ /* 0x002fe20000000005 */
[----:B------:R-:W-:Y:S01]  /*28a0*/  @!P2 IMAD.MOV.U32 R4, RZ, RZ, 0x10 ;  /* 0x00000010ff04a424 */ /* 0x000fe200078e00ff */
[----:B------:R-:W-:Y:S01]  /*28b0*/  SHF.L.U32 R5, R12, 0x1f, RZ ;  /* 0x0000001f0c057819 */ /* 0x000fe200000006ff */
[----:B------:R-:W-:Y:S01]  /*28c0*/  UIADD3 UR4, UPT, UPT, UR5, 0x70, URZ ;  /* 0x0000007005047890 */ /* 0x000fe2000fffe0ff */
[----:B------:R1:W-:Y:S05]  /*28d0*/  SYNCS.ARRIVE.TRANS64.RED.A1T0 RZ, [R0+URZ], RZ ;  /* 0x000000ff00ff79a7 */ /* 0x0003ea00081004ff */
[----:B------:R-:W-:Y:S01]  /*28e0*/  IMAD.U32 R6, RZ, RZ, UR4 ;  /* 0x00000004ff067e24 */ /* 0x000fe2000f8e00ff */
[----:B------:R-:W2:Y:S04]  /*28f0*/  SYNCS.PHASECHK.TRANS64.TRYWAIT P0, [UR5+0x80], R5 ;  /* 0x00008005ff0075a7 */ /* 0x000ea80008001105 */
[----:B------:R-:W-:Y:S01]  /*2900*/  PRMT R6, R10, 0x654, R6 ;  /* 0x000006540a067816 */ /* 0x000fe20000000006 */
[----:B-12---:R-:W-:Y:S06]  /*2910*/  @!P0 BRA `(.L_x_48) ;  /* 0x0000005400308947 */ /* 0x006fec0003800000 */
.L_x_142:
[----:B------:R-:W-:Y:S01]  /*2920*/  ULEA UR4, UR6, UR37, 0x4 ;  /* 0x0000002506047291 */ /* 0x000fe2000f8e20ff */
[----:B------:R-:W-:Y:S01]  /*2930*/  SEL R2, R6, R2, !P2 ;  /* 0x0000000206027207 */ /* 0x000fe20005000000 */
[----:B------:R-:W-:Y:S01]  /*2940*/  UIADD3 UR5, UPT, UPT, UR5, 0x70, URZ ;  /* 0x0000007005057890 */ /* 0x000fe2000fffe0ff */
[----:B-1----:R-:W-:Y:S01]  /*2950*/  LEA R0, R11, UR37, 0x3 ;  /* 0x000000250b007c11 */ /* 0x002fe2000f8e18ff */
[----:B------:R-:W-:Y:S01]  /*2960*/  UIADD3 UR4, UPT, UPT, UR4, 0x100, URZ ;  /* 0x0000010004047890 */ /* 0x000fe2000fffe0ff */
[----:B------:R1:W-:Y:S01]  /*2970*/  @!P2 SYNCS.ARRIVE.TRANS64.RED RZ, [R2+URZ], R4 ;  /* 0x0000000402ffa9a7 */ /* 0x0003e200080004ff */
[----:B------:R-:W-:Y:S01]  /*2980*/  UIADD3 UR6, UPT, UPT, UR6, 0x1, URZ ;  /* 0x0000000106067890 */ /* 0x000fe2000fffe0ff */
[----:B------:R-:W-:-:S03]  /*2990*/  VIADD R3, R3, 0x1 ;  /* 0x0000000103037836 */ /* 0x000fc60000000000 */
[----:B------:R-:W-:Y:S02]  /*29a0*/  UISETP.NE.AND UP0, UPT, UR6, 0x2, UPT ;  /* 0x000000020600788c */ /* 0x000fe4000bf05270 */
[----:B------:R-:W-:Y:S01]  /*29b0*/  ISETP.NE.AND P0, PT, R3, 0x2, PT ;  /* 0x000000020300780c */ /* 0x000fe20003f05270 */
[----:B------:R-:W-:Y:S06]  /*29c0*/  UGETNEXTWORKID.BROADCAST [UR4], [UR5] ;  /* 0x00000000040073ca */ /* 0x000fec0008000100 */
[----:B------:R-:W-:Y:S02]  /*29d0*/  USEL UR4, URZ, 0x1, UP0 ;  /* 0x00000001ff047887 */ /* 0x000fe40008000000 */
[----:B------:R-:W-:-:S04]  /*29e0*/  USEL UR6, UR6, URZ, UP0 ;  /* 0x000000ff06067287 */ /* 0x000fc80008000000 */
[----:B------:R-:W-:Y:S02]  /*29f0*/  LOP3.LUT R12, R12, UR4, RZ, 0x3c, !PT ;  /* 0x000000040c0c7c12 */ /* 0x000fe4000f8e3cff */
[----:B-1----:R-:W-:-:S04]  /*2a00*/  SHF.L.U32 R4, R9, 0x1f, RZ ;  /* 0x0000001f09047819 */ /* 0x002fc800000006ff */
[----:B------:R-:W1:Y:S02]  /*2a10*/  SYNCS.PHASECHK.TRANS64.TRYWAIT P1, [R0+URZ+0x70], R4 ;  /* 0x00007004000075a7 */ /* 0x000e6400080211ff */
[----:B-1----:R-:W-:Y:S05]  /*2a20*/  @!P1 BRA `(.L_x_49) ;  /* 0x0000005400049947 */ /* 0x002fea0003800000 */
.L_x_143:
[----:B-1----:R-:W-:Y:S01]  /*2a30*/  LEA R4, R11, UR37, 0x4 ;  /* 0x000000250b047c11 */ /* 0x002fe2000f8e20ff */
[----:B------:R-:W-:Y:S01]  /*2a40*/  VIADD R0, R0, 0x80 ;  /* 0x0000008000007836 */ /* 0x000fe20000000000 */
[----:B------:R-:W-:Y:S01]  /*2a50*/  SEL R3, R3, RZ, P0 ;  /* 0x000000ff03037207 */ /* 0x000fe20000000000 */
[----:B------:R-:W-:-:S03]  /*2a60*/  VIADD R11, R11, 0x1 ;  /* 0x000000010b0b7836 */ /* 0x000fc60000000000 */
[----:B------:R-:W1:Y:S01]  /*2a70*/  LDS.128 R4, [R4+0x100] ;  /* 0x0001000004047984 */ /* 0x000e620000000c00 */
[----:B------:R-:W-:Y:S02]  /*2a80*/  PRMT R0, RZ, 0x654, R0 ;  /* 0x00000654ff007816 */ /* 0x000fe40000000000 */
[C---:B------:R-:W-:Y:S01]  /*2a90*/  ISETP.NE.AND P1, PT, R11.reuse, 0x2, PT ;  /* 0x000000020b00780c */ /* 0x040fe20003f25270 */
[----:B------:R-:W-:Y:S01]  /*2aa0*/  @!PT LDS RZ, [RZ] ;  /* 0x00000000fffff984 */ /* 0x000fe20000000800 */
[----:B------:R-:W-:Y:S01]  /*2ab0*/  @!PT LDS RZ, [RZ] ;  /* 0x00000000fffff984 */ /* 0x000fe20000000800 */
[----:B------:R-:W-:Y:S01]  /*2ac0*/  @!PT LDS RZ, [RZ] ;  /* 0x00000000fffff984 */ /* 0x000fe20000000800 */
[----:B------:R-:W-:Y:S01]  /*2ad0*/  @!PT LDS RZ, [RZ] ;  /* 0x00000000fffff984 */ /* 0x000fe20000000800 */
[----:B------:R2:W-:Y:S06]  /*2ae0*/  MEMBAR.ALL.CTA ;  /* 0x0000000000007992 */ /* 0x0005ec0000008000 */
[----:B--2---:R-:W2:Y:S01]  /*2af0*/  FENCE.VIEW.ASYNC.S ;  /* 0x00000000000073c6 */ /* 0x004ea20000000000 */
[----:B------:R-:W-:Y:S01]  /*2b00*/  SEL R11, R11, RZ, P1 ;  /* 0x000000ff0b0b7207 */ /* 0x000fe20000800000 */
[----:B--2---:R2:W-:Y:S01]  /*2b10*/  SYNCS.ARRIVE.TRANS64.RED.A1T0 RZ, [R0+URZ], RZ ;  /* 0x000000ff00ff79a7 */ /* 0x0045e200081004ff */
[----:B-1----:R-:W-:-:S02]  /*2b20*/  LOP3.LUT P3, RZ, R6, 0x1, RZ, 0xc0, !PT ;  /* 0x0000000106ff7812 */ /* 0x002fc4000786c0ff */
[----:B------:R-:W-:-:S04]  /*2b30*/  SEL R4, RZ, 0x1, P1 ;  /* 0x00000001ff047807 */ /* 0x000fc80000800000 */
[----:B------:R-:W-:Y:S02]  /*2b40*/  LOP3.LUT R9, R9, R4, RZ, 0x3c, !PT ;  /* 0x0000000409097212 */ /* 0x000fe400078e3cff */
[----:B--2---:R-:W-:-:S04]  /*2b50*/  SEL R0, RZ, 0x1, P0 ;  /* 0x00000001ff007807 */ /* 0x004fc80000000000 */
[----:B------:R-:W-:Y:S01]  /*2b60*/  LOP3.LUT R8, R8, R0, RZ, 0x3c, !PT ;  /* 0x0000000008087212 */ /* 0x000fe200078e3cff */
[----:B------:R-:W-:Y:S06]  /*2b70*/  @P3 BRA `(.L_x_50) ;  /* 0xfffffffc002c3947 */ /* 0x000fec000383ffff */
[----:B------:R-:W-:Y:S01]  /*2b80*/  ULEA UR5, UR6, UR37, 0x3 ;  /* 0x0000002506057291 */ /* 0x000fe2000f8e18ff */
[----:B------:R-:W-:-:S08]  /*2b90*/  SHF.L.U32 R2, R12, 0x1f, RZ ;  /* 0x0000001f0c027819 */ /* 0x000fd000000006ff */
[----:B------:R-:W1:Y:S02]  /*2ba0*/  SYNCS.PHASECHK.TRANS64 P0, [UR5+0x80], R2 ;  /* 0x00008002ff0075a7 */ /* 0x000e640008001005 */
[----:B-1----:R-:W-:Y:S05]  /*2bb0*/  @P0 BRA `(.L_x_51) ;  /* 0x0000000000080947 */ /* 0x002fea0003800000 */
[----:B------:R-:W1:Y:S02]  /*2bc0*/  SYNCS.PHASECHK.TRANS64.TRYWAIT P0, [UR5+0x80], R2 ;  /* 0x00008002ff0075a7 */ /* 0x000e640008001105 */
[----:B-1----:R-:W-:Y:S05]  /*2bd0*/  @!P0 BRA `(.L_x_52) ;  /* 0x0000005000ac8947 */ /* 0x002fea0003800000 */
.L_x_51:
[----:B------:R-:W-:-:S04]  /*2be0*/  UIADD3 UR4, UPT, UPT, UR6, 0x1, URZ ;  /* 0x0000000106047890 */ /* 0x000fc8000fffe0ff */
[----:B------:R-:W-:-:S04]  /*2bf0*/  UISETP.NE.AND UP0, UPT, UR4, 0x2, UPT ;  /* 0x000000020400788c */ /* 0x000fc8000bf05270 */
[----:B------:R-:W-:Y:S02]  /*2c00*/  USEL UR7, URZ, 0x1, UP0 ;  /* 0x00000001ff077887 */ /* 0x000fe40008000000 */
[----:B------:R-:W-:-:S04]  /*2c10*/  USEL UR4, UR4, URZ, UP0 ;  /* 0x000000ff04047287 */ /* 0x000fc80008000000 */
[----:B------:R-:W-:Y:S01]  /*2c20*/  ULEA UR4, UR4, UR37, 0x3 ;  /* 0x0000002504047291 */ /* 0x000fe2000f8e18ff */
[----:B-1----:R-:W-:-:S04]  /*2c30*/  LOP3.LUT R2, R12, UR7, RZ, 0x3c, !PT ;  /* 0x000000070c027c12 */ /* 0x002fc8000f8e3cff */
[----:B------:R-:W-:-:S04]  /*2c40*/  SHF.L.U32 R0, R2, 0x1f, RZ ;  /* 0x0000001f02007819 */ /* 0x000fc800000006ff */
[----:B------:R-:W1:Y:S02]  /*2c50*/  SYNCS.PHASECHK.TRANS64 P0, [UR4+0x80], R0 ;  /* 0x00008000ff0075a7 */ /* 0x000e640008001004 */
[----:B-1----:R-:W-:Y:S05]  /*2c60*/  @P0 EXIT ;  /* 0x000000000000094d */ /* 0x002fea0003800000 */
[----:B------:R-:W-:Y:S02]  /*2c70*/  SHF.L.U32 R2, R2, 0x1f, RZ ;  /* 0x0000001f02027819 */ /* 0x000fe400000006ff */
[----:B------:R-:W-:-:S07]  /*2c80*/  MOV R0, UR4 ;  /* 0x0000000400007c02 */ /* 0x000fce0008000f00 */
.L_x_53:
[----:B-1----:R1:W2:Y:S02]  /*2c90*/  SYNCS.PHASECHK.TRANS64.TRYWAIT P0, [R0+URZ+0x80], R2 ;  /* 0x00008002000075a7 */ /* 0x0022a400080011ff */
[----:B--2---:R-:W-:Y:S05]  /*2ca0*/  @!P0 NANOSLEEP.SYNCS 0x989680 ;  /* 0x009896800000895d */ /* 0x004fea0003900000 */
[----:B------:R-:W2:Y:S02]  /*2cb0*/  @!P0 SYNCS.PHASECHK.TRANS64 P0, [R0+URZ+0x80], R2 ;  /* 0x00008002000085a7 */ /* 0x000ea400080010ff */
[----:B--2---:R-:W-:Y:S05]  /*2cc0*/  @P0 EXIT ;  /* 0x000000000000094d */ /* 0x004fea0003800000 */
[----:B------:R-:W-:Y:S05]  /*2cd0*/  BRA `(.L_x_53) ;  /* 0xfffffffc00ec7947 */ /* 0x000fea000383ffff */
.L_x_46:
[----:B------:R-:W-:Y:S05]  /*2ce0*/  BRA.U UP4, `(.L_x_54) ;  /* 0x0000001104d87547 */ /* 0x000fea000b800000 */
[----:B------:R-:W-:Y:S01]  /*2cf0*/  UMOV UR6, 0x40 ;  /* 0x0000004000067882 */ /* 0x000fe20000000000 */
[----:B------:R-:W-:Y:S01]  /*2d00*/  NOP ;  /* 0x0000000000007918 */ /* 0x000fe20000000000 */
[----:B------:R-:W-:Y:S01]  /*2d10*/  ULEA UR6, UR37, UR6, 0x18 ;  /* 0x0000000625067291 */ /* 0x000fe2000f8ec0ff */
[----:B------:R-:W-:Y:S02]  /*2d20*/  UMOV UR7, 0x400 ;  /* 0x0000040000077882 */ /* 0x000fe40000000000 */
[----:B------:R-:W-:-:S06]  /*2d30*/  ULEA UR37, UR37, UR7, 0x18 ;  /* 0x0000000725257291 */ /* 0x000fcc000f8ec0ff */
[----:B------:R-:W1:Y:S02]  /*2d40*/  LDS.U8 R2, [UR6+0x1c] ;  /* 0x00001c06ff027984 */ /* 0x000e640008000000 */
[----:B-1----:R-:W-:-:S13]  /*2d50*/  ISETP.NE.AND P0, PT, R2, RZ, PT ;  /* 0x000000ff0200720c */ /* 0x002fda0003f05270 */
[----:B------:R-:W-:Y:S05]  /*2d60*/  @P0 BRA `(.L_x_55) ;  /* 0x0000000400080947 */ /* 0x000fea0003800000 */
[----:B------:R-:W-:Y:S02]  /*2d70*/  UISETP.NE.U32.AND UP0, UPT, UR5, 0x1, UPT ;  /* 0x000000010500788c */ /* 0x000fe4000bf05070 */
[----:B------:R-:W-:-:S07]  /*2d80*/  UIADD3 UR8, UPT, UPT, UR6, 0x8, URZ ;  /* 0x0000000806087890 */ /* 0x000fce000fffe0ff */
[----:B------:R-:W-:Y:S05]  /*2d90*/  BRA.U !UP0, `(.L_x_56) ;  /* 0x00000001089c7547 */ /* 0x000fea000b800000 */
[----:B------:R-:W-:Y:S01]  /*2da0*/  ELECT P0, URZ, PT ;  /* 0x0000000000ff782f */ /* 0x000fe20003800000 */
[----:B------:R-:W-:-:S12]  /*2db0*/  BSSY B0, `(.L_x_56) ;  /* 0x0000025000007945 */ /* 0x000fd80003800000 */
[----:B------:R-:W-:Y:S05]  /*2dc0*/  @!P0 BRA `(.L_x_57) ;  /* 0x00000000008c8947 */ /* 0x000fea0003800000 */
[----:B------:R-:W-:-:S05]  /*2dd0*/  UMOV UR7, 0x10 ;  /* 0x0000001000077882 */ /* 0x000fca0000000000 */
[----:B------:R-:W-:Y:S04]  /*2de0*/  DEPBAR.LE SB1, 0x36 ;  /* 0x00009d800000791a */ /* 0x000fe80000000000 */
[----:B------:R-:W1:Y:S02]  /*2df0*/  UTCATOMSWS.2CTA.FIND_AND_SET.ALIGN UP1, UR7, UR7 ;  /* 0x00000007000775e3 */ /* 0x000e640008220800 */
[----:B-1----:R-:W-:Y:S01]  /*2e00*/  MOV R10, UR7 ;  /* 0x00000007000a7c02 */ /* 0x002fe20008000f00 */
[----:B------:R-:W-:Y:S06]  /*2e10*/  BRA.U UP1, `(.L_x_58) ;  /* 0x0000000101187547 */ /* 0x000fec000b800000 */
.L_x_59:
[----:B------:R-:W-:Y:S05]  /*2e20*/  NANOSLEEP 0x64 ;  /* 0x000000640000795d */ /* 0x000fea0003800000 */
[----:B------:R-:W-:-:S05]  /*2e30*/  UMOV UR7, 0x10 ;  /* 0x0000001000077882 */ /* 0x000fca0000000000 */
[----:B------:R-:W-:Y:S04]  /*2e40*/  DEPBAR.LE SB1, 0x36 ;  /* 0x00009d800000791a */ /* 0x000fe80000000000 */
[----:B------:R-:W1:Y:S02]  /*2e50*/  UTCATOMSWS.2CTA.FIND_AND_SET.ALIGN UP1, UR7, UR7 ;  /* 0x00000007000775e3 */ /* 0x000e640008220800 */
[----:B-1----:R-:W-:Y:S01]  /*2e60*/  MOV R10, UR7 ;  /* 0x00000007000a7c02 */ /* 0x002fe20008000f00 */
[----:B------:R-:W-:Y:S05]  /*2e70*/  BRA.U !UP1, `(.L_x_59) ;  /* 0xfffffffd09e87547 */ /* 0x000fea000b83ffff */
.L_x_58:
[----:B------:R-:W1:Y:S01]  /*2e80*/  LDS R5, [UR6+0x10] ;  /* 0x00001006ff057984 */ /* 0x000e620008000800 */
[----:B------:R-:W-:Y:S01]  /*2e90*/  IMAD.U32 R3, RZ, RZ, UR37 ;  /* 0x00000025ff037e24 */ /* 0x000fe2000f8e00ff */
[----:B------:R-:W-:-:S03]  /*2ea0*/  MOV R2, UR4 ;  /* 0x0000000400027c02 */ /* 0x000fc60008000f00 */
[----:B------:R-:W-:Y:S01]  /*2eb0*/  VIADD R3, R3, 0x120 ;  /* 0x0000012003037836 */ /* 0x000fe20000000000 */
[----:B-1----:R-:W-:-:S04]  /*2ec0*/  SHF.L.U32 R5, R5, 0x1f, RZ ;  /* 0x0000001f05057819 */ /* 0x002fc800000006ff */
[----:B------:R-:W1:Y:S02]  /*2ed0*/  SYNCS.PHASECHK.TRANS64.TRYWAIT P0, [UR6+0x8], R5 ;  /* 0x00000805ff0075a7 */ /* 0x000e640008001106 */
[----:B-1----:R-:W-:Y:S05]  /*2ee0*/  @P0 BRA `(.L_x_60) ;  /* 0x0000000000080947 */ /* 0x002fea0003800000 */
[----:B------:R-:W1:Y:S02]  /*2ef0*/  SYNCS.PHASECHK.TRANS64.TRYWAIT P0, [UR6+0x8], R5 ;  /* 0x00000805ff0075a7 */ /* 0x000e640008001106 */
[----:B-1----:R-:W-:Y:S05]  /*2f00*/  @!P0 BRA `(.L_x_61) ;  /* 0x0000004c00f88947 */ /* 0x002fea0003800000 */
.L_x_60:
[----:B-1----:R-:W-:Y:S01]  /*2f10*/  HFMA2 R4, -RZ, RZ, 0, 5.9604644775390625e-08 ;  /* 0x00000001ff047431 */ /* 0x002fe200000001ff */
[----:B------:R-:W-:Y:S01]  /*2f20*/  UPRMT UR7, UR4, 0x654, UR8 ;  /* 0x0000065404077896 */ /* 0x000fe20008000008 */
[----:B------:R-:W-:Y:S01]  /*2f30*/  IMAD.MOV.U32 R7, RZ, RZ, 0xffff ;  /* 0x0000ffffff077424 */ /* 0x000fe200078e00ff */
[----:B------:R-:W-:Y:S01]  /*2f40*/  PRMT R2, R2, 0x654, R3 ;  /* 0x0000065402027816 */ /* 0x000fe20000000003 */
[----:B------:R-:W-:Y:S02]  /*2f50*/  IMAD.MOV.U32 R5, RZ, RZ, 0x4 ;  /* 0x00000004ff057424 */ /* 0x000fe400078e00ff */
[----:B------:R-:W-:Y:S01]  /*2f60*/  IMAD.SHL.U32 R9, R10, 0x20, RZ ;  /* 0x000000200a097824 */ /* 0x000fe200078e00ff */
[----:B------:R-:W-:Y:S02]  /*2f70*/  MOV R3, UR7 ;  /* 0x0000000700037c02 */ /* 0x000fe40008000f00 */
[-C--:B------:R-:W-:Y:S01]  /*2f80*/  SHF.L.U32 R7, R7, R10.reuse, RZ ;  /* 0x0000000a07077219 */ /* 0x080fe200000006ff */
[----:B------:R1:W-:Y:S01]  /*2f90*/  SYNCS.ARRIVE.TRANS64.RED RZ, [UR7], R5 ;  /* 0x00000005ffff79a7 */ /* 0x0003e20008000407 */
[----:B------:R-:W-:Y:S01]  /*2fa0*/  SHF.L.U32 R6, R4, R10, RZ ;  /* 0x0000000a04067219 */ /* 0x000fe200000006ff */
[----:B------:R1:W-:Y:S04]  /*2fb0*/  STS [UR37+0x120], R9 ;  /* 0x00012009ff007988 */ /* 0x0003e80008000825 */
[----:B------:R1:W-:Y:S04]  /*2fc0*/  STAS [R2.64], R10 ;  /* 0x0000000a02007dbd */ /* 0x0003e8000c0008ff */
[----:B------:R1:W-:Y:S04]  /*2fd0*/  ATOMS.OR RZ, [UR6+0x14], R7 ;  /* 0x00001407ffff798c */ /* 0x0003e8000b000006 */
[----:B------:R1:W-:Y:S04]  /*2fe0*/  ATOMS.OR RZ, [UR6+0x18], R6 ;  /* 0x00001806ffff798c */ /* 0x0003e8000b000006 */
[----:B------:R1:W-:Y:S02]  /*2ff0*/  ATOMS.XOR RZ, [UR6+0x10], R4 ;  /* 0x00001004ffff798c */ /* 0x0003e4000b800006 */
.L_x_57:
[----:B------:R-:W-:Y:S05]  /*3000*/  BSYNC B0 ;  /* 0x0000000000007941 */ /* 0x000fea0003800000 */
.L_x_56:
[----:B------:R-:W-:Y:S05]  /*3010*/  BRA.U UP0, `(.L_x_62) ;  /* 0x00000001006c7547 */ /* 0x000fea000b800000 */
[----:B------:R-:W-:-:S03]  /*3020*/  UMOV UR7, 0xffffffff ;  /* 0xffffffff00077882 */ /* 0x000fc60000000000 */
[----:B------:R-:W-:Y:S05]  /*3030*/  BRA.DIV UR7, `(.L_x_63) ;  /* 0x0000004e07c47947 */ /* 0x000fea000b800000 */
[----:B------:R-:W-:-:S13]  /*3040*/  ELECT P6, URZ, PT ;  /* 0x0000000000ff782f */ /* 0x000fda00038c0000 */
.L_x_147:
[----:B------:R-:W-:Y:S05]  /*3050*/  @!P6 BRA `(.L_x_62) ;  /* 0x00000000005ce947 */ /* 0x000fea0003800000 */
[----:B-1----:R-:W1:Y:S02]  /*3060*/  LDS R3, [UR6+0x10] ;  /* 0x00001006ff037984 */ /* 0x002e640008000800 */
[----:B-1----:R-:W-:-:S04]  /*3070*/  SHF.L.U32 R3, R3, 0x1f, RZ ;  /* 0x0000001f03037819 */ /* 0x002fc800000006ff */
[----:B------:R-:W1:Y:S02]  /*3080*/  SYNCS.PHASECHK.TRANS64.TRYWAIT P0, [UR6+0x8], R3 ;  /* 0x00000803ff0075a7 */ /* 0x000e640008001106 */
[----:B-1----:R-:W-:Y:S05]  /*3090*/  @P0 BRA `(.L_x_64) ;  /* 0x0000000000080947 */ /* 0x002fea0003800000 */
[----:B------:R-:W1:Y:S02]  /*30a0*/  SYNCS.PHASECHK.TRANS64.TRYWAIT P0, [UR6+0x8], R3 ;  /* 0x00000803ff0075a7 */ /* 0x000e640008001106 */
[----:B-1----:R-:W-:Y:S05]  /*30b0*/  @!P0 BRA `(.L_x_65) ;  /* 0x0000004c00c48947 */ /* 0x002fea0003800000 */
.L_x_64:
[----:B------:R-:W2:Y:S01]  /*30c0*/  LDS R5, [UR37+0x120] ;  /* 0x00012025ff057984 */ /* 0x000ea20008000800 */
[----:B-1----:R-:W-:Y:S02]  /*30d0*/  HFMA2 R2, -RZ, RZ, 0, 5.9604644775390625e-08 ;  /* 0x00000001ff027431 */ /* 0x002fe400000001ff */
[----:B------:R-:W-:Y:S01]  /*30e0*/  IMAD.MOV.U32 R3, RZ, RZ, 0xffff ;  /* 0x0000ffffff037424 */ /* 0x000fe200078e00ff */
[----:B------:R-:W-:Y:S01]  /*30f0*/  UPRMT UR7, UR4, 0x654, UR8 ;  /* 0x0000065404077896 */ /* 0x000fe20008000008 */
[----:B--2---:R-:W-:-:S03]  /*3100*/  IMAD.SHL.U32 R4, R5, 0x20, RZ ;  /* 0x0000002005047824 */ /* 0x004fc600078e00ff */
[-C--:B------:R-:W-:Y:S02]  /*3110*/  SHF.L.U32 R3, R3, R5.reuse, RZ ;  /* 0x0000000503037219 */ /* 0x080fe400000006ff */
[----:B------:R-:W-:Y:S01]  /*3120*/  SHF.L.U32 R5, R2, R5, RZ ;  /* 0x0000000502057219 */ /* 0x000fe200000006ff */
[----:B------:R2:W-:Y:S04]  /*3130*/  STS [UR37+0x120], R4 ;  /* 0x00012004ff007988 */ /* 0x0005e80008000825 */
[----:B------:R2:W-:Y:S04]  /*3140*/  ATOMS.OR RZ, [UR6+0x14], R3 ;  /* 0x00001403ffff798c */ /* 0x0005e8000b000006 */
[----:B------:R2:W-:Y:S01]  /*3150*/  ATOMS.OR RZ, [UR6+0x18], R5 ;  /* 0x00001805ffff798c */ /* 0x0005e2000b000006 */
[----:B------:R-:W-:Y:S03]  /*3160*/  SYNCS.ARRIVE.TRANS64.RED.A1T0 RZ, [UR7], RZ ;  /* 0x000000ffffff79a7 */ /* 0x000fe60008100407 */
[----:B------:R2:W-:Y:S01]  /*3170*/  ATOMS.XOR RZ, [UR6+0x10], R2 ;  /* 0x00001002ffff798c */ /* 0x0005e2000b800006 */
[----:B------:R-:W-:Y:S05]  /*3180*/  BRA `(.L_x_62) ;  /* 0x0000000000107947 */ /* 0x000fea0003800000 */
.L_x_55:
[----:B------:R-:W-:-:S05]  /*3190*/  MOV R2, 0xffffffff ;  /* 0xffffffff00027802 */ /* 0x000fca0000000f00 */
[----:B------:R1:W-:Y:S02]  /*31a0*/  STS [UR37+0x120], R2 ;  /* 0x00012002ff007988 */ /* 0x0003e40008000825 */
[----:B-1----:R-:W-:Y:S02]  /*31b0*/  MOV R2, 0x31d0 ;  /* 0x000031d000027802 */ /* 0x002fe40000000f00 */
[----:B-----5:R-:W-:Y:S05]  /*31c0*/  CALL.REL.NOINC `($__internal_1_$__cuda_sm10x_tcgen05_guardrail_trap_phase_invalid_during_alloc) ;  /* 0x0000005400247944 */ /* 0x020fea0003c00000 */
.L_x_62:
[----:B------:R-:W-:Y:S05]  /*31d0*/  WARPSYNC.ALL ;  /* 0x0000000000007948 */ /* 0x000fea0003800000 */
[----:B------:R-:W3:Y:S01]  /*31e0*/  S2UR UR7, SR_CgaCtaId ;  /* 0x00000000000779c3 */ /* 0x000ee20000008800 */
[----:B------:R-:W-:Y:S01]  /*31f0*/  UMOV UR6, 0x400 ;  /* 0x0000040000067882 */ /* 0x000fe20000000000 */
[----:B------:R-:W-:-:S06]  /*3200*/  NOP ;  /* 0x0000000000007918 */ /* 0x000fcc0000000000 */
[----:B------:R-:W-:Y:S06]  /*3210*/  BAR.ARV 0x6, 0xa0 ;  /* 0x0182800000007b1d */ /* 0x000fec0000002000 */
[----:B------:R-:W4:Y:S01]  /*3220*/  LDCU UR8, c[0x0][0x38c] ;  /* 0x00007180ff0877ac */ /* 0x000f220008000800 */
[----:B------:R-:W-:Y:S01]  /*3230*/  LOP3.LUT R0, R0, 0xffff, RZ, 0xc0, !PT ;  /* 0x0000ffff00007812 */ /* 0x000fe200078ec0ff */
[----:B-1----:R-:W-:Y:S01]  /*3240*/  IMAD.MOV.U32 R9, RZ, RZ, 0x1 ;  /* 0x00000001ff097424 */ /* 0x002fe200078e00ff */
[----:B------:R-:W-:Y:S01]  /*3250*/  LOP3.LUT R8, R8, 0xffff, RZ, 0xc0, !PT ;  /* 0x0000ffff08087812 */ /* 0x000fe200078ec0ff */
[----:B------:R-:W-:Y:S01]  /*3260*/  UMOV UR19, URZ ;  /* 0x000000ff00137c82 */ /* 0x000fe20008000000 */
[----:B------:R-:W-:Y:S01]  /*3270*/  R2UR UR11, R0 ;  /* 0x00000000000b72ca */ /* 0x000fe200000e0000 */
[----:B------:R-:W-:Y:S01]  /*3280*/  UMOV UR18, URZ ;  /* 0x000000ff00127c82 */ /* 0x000fe20008000000 */
[----:B------:R-:W-:Y:S01]  /*3290*/  R2UR UR12, R8 ;  /* 0x00000000080c72ca */ /* 0x000fe200000e0000 */
[----:B------:R-:W-:Y:S01]  /*32a0*/  IMAD.MOV.U32 R8, RZ, RZ, RZ ;  /* 0x000000ffff087224 */ /* 0x000fe200078e00ff */
[----:B------:R-:W-:Y:S01]  /*32b0*/  UMOV UR17, URZ ;  /* 0x000000ff00117c82 */ /* 0x000fe20008000000 */
[----:B---3--:R-:W-:-:S02]  /*32c0*/  ULEA UR7, UR7, UR6, 0x18 ;  /* 0x0000000607077291 */ /* 0x008fc4000f8ec0ff */
[----:B------:R-:W-:Y:S02]  /*32d0*/  UISETP.NE.AND UP2, UPT, UR5, URZ, UPT ;  /* 0x000000ff0500728c */ /* 0x000fe4000bf45270 */
[----:B------:R-:W-:Y:S02]  /*32e0*/  UIADD3 UR13, UPT, UPT, UR7, 0x6400, URZ ;  /* 0x00006400070d7890 */ /* 0x000fe4000fffe0ff */
[----:B------:R-:W-:Y:S02]  /*32f0*/  UIADD3 UR14, UPT, UPT, UR7, 0x12400, URZ ;  /* 0x00012400070e7890 */ /* 0x000fe4000fffe0ff */
[----:B----4-:R-:W-:Y:S01]  /*3300*/  UIADD3 UR8, UPT, UPT, UR8, 0x3f, URZ ;  /* 0x0000003f08087890 */ /* 0x010fe2000fffe0ff */
[----:B--2---:R-:W1:Y:S01]  /*3310*/  LDS R2, [UR7+0x120] ;  /* 0x00012007ff027984 */ /* 0x004e620008000800 */
[----:B------:R-:W-:Y:S02]  /*3320*/  USHF.R.U32.HI UR13, URZ, 0x4, UR13 ;  /* 0x00000004ff0d7899 */ /* 0x000fe4000801160d */
[----:B------:R-:W-:-:S02]  /*3330*/  USHF.R.S32.HI UR6, URZ, 0x1f, UR8 ;  /* 0x0000001fff067899 */ /* 0x000fc40008011408 */
[----:B------:R-:W-:Y:S02]  /*3340*/  USHF.R.U32.HI UR14, URZ, 0x4, UR14 ;  /* 0x00000004ff0e7899 */ /* 0x000fe4000801160e */
[----:B------:R-:W-:Y:S02]  /*3350*/  ULEA.HI UR6, UR6, UR8, URZ, 0x6 ;  /* 0x0000000806067291 */ /* 0x000fe4000f8f30ff */
[----:B------:R-:W-:Y:S02]  /*3360*/  ULOP3.LUT UR13, UR13, 0x3fff, URZ, 0xc0, !UPT ;  /* 0x00003fff0d0d7892 */ /* 0x000fe4000f8ec0ff */
[----:B------:R-:W-:Y:S02]  /*3370*/  USHF.R.S32.HI UR6, URZ, 0x6, UR6 ;  /* 0x00000006ff067899 */ /* 0x000fe40008011406 */
[----:B------:R-:W-:Y:S02]  /*3380*/  ULOP3.LUT UR14, UR14, 0x3fff, URZ, 0xc0, !UPT ;  /* 0x00003fff0e0e7892 */ /* 0x000fe4000f8ec0ff */
[----:B------:R-:W-:Y:S01]  /*3390*/  UISETP.LT.AND UP0, UPT, UR6, 0x1, UPT ;  /* 0x000000010600788c */ /* 0x000fe2000bf01270 */
[----:B------:R-:W-:Y:S01]  /*33a0*/  UMOV UR28, 0x0 ;  /* 0x00000000001c7882 */ /* 0x000fe20000000000 */
[----:B------:R-:W-:Y:S01]  /*33b0*/  UMOV UR29, 0x10100010 ;  /* 0x10100010001d7882 */ /* 0x000fe20000000000 */
[----:B------:R-:W-:-:S02]  /*33c0*/  ULOP3.LUT UR13, UR13, 0x10000, URZ, 0xfc, !UPT ;  /* 0x000100000d0d7892 */ /* 0x000fc4000f8efcff */
[----:B------:R-:W-:Y:S02]  /*33d0*/  ULOP3.LUT UR14, UR14, 0x10000, URZ, 0xfc, !UPT ;  /* 0x000100000e0e7892 */ /* 0x000fe4000f8efcff */
[----:B------:R-:W-:Y:S01]  /*33e0*/  USEL UR20, UR6, 0x1, !UP0 ;  /* 0x0000000106147887 */ /* 0x000fe2000c000000 */
[----:B------:R-:W-:Y:S01]  /*33f0*/  UMOV UR26, 0x0 ;  /* 0x00000000001a7882 */ /* 0x000fe20000000000 */
[----:B------:R-:W-:Y:S01]  /*3400*/  UMOV UR27, 0x10100010 ;  /* 0x10100010001b7882 */ /* 0x000fe20000000000 */
[----:B------:R-:W-:Y:S01]  /*3410*/  UMOV UR24, 0x0 ;  /* 0x0000000000187882 */ /* 0x000fe20000000000 */
[----:B------:R-:W-:Y:S01]  /*3420*/  UMOV UR25, 0x10100010 ;  /* 0x1010001000197882 */ /* 0x000fe20000000000 */
[----:B------:R-:W-:Y:S01]  /*3430*/  UMOV UR22, 0x0 ;  /* 0x0000000000167882 */ /* 0x000fe20000000000 */
[----:B------:R-:W-:Y:S01]  /*3440*/  UMOV UR23, 0x10100010 ;  /* 0x1010001000177882 */ /* 0x000fe20000000000 */
[----:B-1----:R-:W-:Y:S02]  /*3450*/  R2UR UR21, R2 ;  /* 0x00000000021572ca */ /* 0x002fe400000e0000 */
[----:B------:R-:W-:-:S13]  /*3460*/  CS2R R2, SRZ ;  /* 0x0000000000027805 */ /* 0x000fda000001ff00 */
.L_x_73:
[C---:B------:R-:W-:Y:S02]  /*3470*/  LEA R0, R8.reuse, UR7, 0x3 ;  /* 0x0000000708007c11 */ /* 0x040fe4000f8e18ff */
[----:B------:R-:W-:Y:S02]  /*3480*/  SHF.L.U32 R4, R3, 0x1f, RZ ;  /* 0x0000001f03047819 */ /* 0x000fe400000006ff */
[----:B------:R-:W-:Y:S02]  /*3490*/  LEA R5, R8, UR7, 0x4 ;  /* 0x0000000708057c11 */ /* 0x000fe4000f8e20ff */
[----:B------:R-:W1:Y:S02]  /*34a0*/  SYNCS.PHASECHK.TRANS64.TRYWAIT P0, [R0+URZ+0x70], R4 ;  /* 0x00007004000075a7 */ /* 0x000e6400080011ff */
[----:B-1-34-:R-:W-:Y:S05]  /*34b0*/  @!P0 BRA `(.L_x_66) ;  /* 0x0000004800dc8947 */ /* 0x01afea0003800000 */
.L_x_148:
[----:B-1----:R-:W1:Y:S01]  /*34c0*/  LDS.128 R4, [R5+0x100] ;  /* 0x0001000005047984 */ /* 0x002e620000000c00 */
[----:B------:R-:W-:Y:S02]  /*34d0*/  VIADD R0, R0, 0x80 ;  /* 0x0000008000007836 */ /* 0x000fe40000000000 */
[----:B------:R-:W-:Y:S01]  /*34e0*/  VIADD R8, R8, 0x1 ;  /* 0x0000000108087836 */ /* 0x000fe20000000000 */
[----:B------:R-:W-:Y:S01]  /*34f0*/  @!PT LDS RZ, [RZ] ;  /* 0x00000000fffff984 */ /* 0x000fe20000000800 */
[----:B------:R-:W-:Y:S01]  /*3500*/  @!PT LDS RZ, [RZ] ;  /* 0x00000000fffff984 */ /* 0x000fe20000000800 */
[----:B------:R-:W-:Y:S01]  /*3510*/  @!PT LDS RZ, [RZ] ;  /* 0x00000000fffff984 */ /* 0x000fe20000000800 */
[----:B------:R-:W-:Y:S01]  /*3520*/  @!PT LDS RZ, [RZ] ;  /* 0x00000000fffff984 */ /* 0x000fe20000000800 */
[----:B------:R2:W-:Y:S06]  /*3530*/  MEMBAR.ALL.CTA ;  /* 0x0000000000007992 */ /* 0x0005ec0000008000 */
[----:B--2---:R-:W2:Y:S01]  /*3540*/  FENCE.VIEW.ASYNC.S ;  /* 0x00000000000073c6 */ /* 0x004ea20000000000 */
[----:B------:R-:W-:-:S04]  /*3550*/  PRMT R0, RZ, 0x654, R0 ;  /* 0x00000654ff007816 */ /* 0x000fc80000000000 */
[----:B--2---:R2:W-:Y:S01]  /*3560*/  SYNCS.ARRIVE.TRANS64.RED.A1T0 RZ, [R0+URZ], RZ ;  /* 0x000000ff00ff79a7 */ /* 0x0045e200081004ff */
[----:B-1----:R-:W-:Y:S01]  /*3570*/  LOP3.LUT P1, RZ, R6, 0x1, RZ, 0xc0, !PT ;  /* 0x0000000106ff7812 */ /* 0x002fe2000782c0ff */
[----:B--2---:R-:W-:-:S12]  /*3580*/  BRA.U UP2, `(.L_x_67) ;  /* 0x0000000502087547 */ /* 0x004fd8000b800000 */
[----:B------:R-:W1:Y:S01]  /*3590*/  LDCU UR8, c[0x0][0x38c] ;  /* 0x00007180ff0877ac */ /* 0x000e620008000800 */
[----:B------:R-:W-:Y:S02]  /*35a0*/  PLOP3.LUT P2, PT, PT, PT, PT, 0x80, 0x8 ;  /* 0x000000000008781c */ /* 0x000fe40003f4f070 */
[----:B------:R-:W-:Y:S01]  /*35b0*/  SHF.L.U32 R4, R9, 0x1f, RZ ;  /* 0x0000001f09047819 */ /* 0x000fe200000006ff */
[----:B------:R-:W-:Y:S02]  /*35c0*/  ULEA UR9, UR19, UR7, 0x3 ;  /* 0x0000000713097291 */ /* 0x000fe4000f8e18ff */
[----:B------:R-:W-:Y:S02]  /*35d0*/  ULEA UR10, UR19, UR21, 0x6 ;  /* 0x00000015130a7291 */ /* 0x000fe4000f8e30ff */
[----:B-1----:R-:W-:-:S06]  /*35e0*/  UISETP.GE.AND UP0, UPT, UR8, 0x1, UPT ;  /* 0x000000010800788c */ /* 0x002fcc000bf06270 */
[----:B------:R-:W-:-:S05]  /*35f0*/  PLOP3.LUT P0, PT, PT, PT, UP0, 0x80, 0x8 ;  /* 0x000000000008781c */ /* 0x000fca0003f0f008 */
[----:B------:R-:W-:-:S08]  /*3600*/  @UP0 ULEA UR8, UR18, UR7, 0x3 ;  /* 0x0000000712080291 */ /* 0x000fd0000f8e18ff */
[----:B------:R-:W-:-:S04]  /*3610*/  @P0 SHF.L.U32 R0, R2, 0x1f, RZ ;  /* 0x0000001f02000819 */ /* 0x000fc800000006ff */
[----:B------:R1:W2:Y:S01]  /*3620*/  @P0 SYNCS.PHASECHK.TRANS64.TRYWAIT P2, [UR8], R0 ;  /* 0x00000000ff0005a7 */ /* 0x0002a20008041108 */
[----:B------:R-:W3:Y:S02]  /*3630*/  SYNCS.PHASECHK.TRANS64.TRYWAIT P0, [UR9+0xb0], R4 ;  /* 0x0000b004ff0075a7 */ /* 0x000ee40008001109 */
[----:B-123--:R-:W-:Y:S05]  /*3640*/  @!P0 BRA `(.L_x_68) ;  /* 0x00000048008c8947 */ /* 0x00efea0003800000 */
.L_x_150:
[----:B------:R-:W-:Y:S01]  /*3650*/  UMOV UR16, UR17 ;  /* 0x0000001100107c82 */ /* 0x000fe20008000000 */
[----:B------:R-:W-:Y:S05]  /*3660*/  BRA.U !UP0, `(.L_x_69) ;  /* 0x0000000108c07547 */ /* 0x000fea000b800000 */
[----:B------:R-:W-:Y:S02]  /*3670*/  UIADD3 UR16, UPT, UPT, UR20, UR17, URZ ;  /* 0x0000001114107290 */ /* 0x000fe4000fffe0ff */
[----:B------:R-:W-:Y:S01]  /*3680*/  UPLOP3.LUT UP3, UPT, UPT, UPT, UPT, 0x40, 0x4 ;  /* 0x000000000004789c */ /* 0x000fe20003f6e870 */
[----:B------:R-:W-:Y:S01]  /*3690*/  UMOV UR15, UR6 ;  /* 0x00000006000f7c82 */ /* 0x000fe20008000000 */
[----:B------:R-:W-:-:S09]  /*36a0*/  UMOV UR46, UR18 ;  /* 0x00000012002e7c82 */ /* 0x000fd20008000000 */
.L_x_72:
[----:B--2---:R-:W-:Y:S01]  /*36b0*/  ULEA UR8, UR46, UR7, 0x3 ;  /* 0x000000072e087291 */ /* 0x004fe2000f8e18ff */
[----:B---3--:R-:W-:Y:S11]  /*36c0*/  @P2 BRA `(.L_x_70) ;  /* 0x00000000000c2947 */ /* 0x008ff60003800000 */
[----:B-1----:R-:W-:Y:S04]  /*36d0*/  SHF.L.U32 R4, R2, 0x1f, RZ ;  /* 0x0000001f02047819 */ /* 0x002fe800000006ff */
[----:B------:R-:W1:Y:S02]  /*36e0*/  SYNCS.PHASECHK.TRANS64.TRYWAIT P0, [UR8], R4 ;  /* 0x00000004ff0075a7 */ /* 0x000e640008001108 */
[----:B-1----:R-:W-:Y:S05]  /*36f0*/  @!P0 BRA `(.L_x_71) ;  /* 0x0000004800788947 */ /* 0x002fea0003800000 */
.L_x_70:
[----:B------:R-:W-:Y:S01]  /*3700*/  UISETP.NE.AND UP0, UPT, UR15, 0x1, UPT ;  /* 0x000000010f00788c */ /* 0x000fe2000bf05270 */
[----:B------:R-:W-:Y:S01]  /*3710*/  PLOP3.LUT P2, PT, PT, PT, PT, 0x80, 0x8 ;  /* 0x000000000008781c */ /* 0x000fe20003f4f070 */
[----:B------:R-:W-:Y:S02]  /*3720*/  UIADD3 UR18, UPT, UPT, UR46, 0x1, URZ ;  /* 0x000000012e127890 */ /* 0x000fe4000fffe0ff */
[----:B------:R-:W-:Y:S02]  /*3730*/  ULEA UR32, UR46, UR14, 0x8 ;  /* 0x0000000e2e207291 */ /* 0x000fe4000f8e40ff */
[----:B------:R-:W-:Y:S01]  /*3740*/  UISETP.NE.AND UP1, UPT, UR18, 0x3, UPT ;  /* 0x000000031200788c */ /* 0x000fe2000bf25270 */
[----:B------:R-:W-:Y:S01]  /*3750*/  PLOP3.LUT P0, PT, PT, PT, UP0, 0x80, 0x8 ;  /* 0x000000000008781c */ /* 0x000fe20003f0f008 */
[----:B------:R-:W-:Y:S02]  /*3760*/  UIADD3 UR44, UPT, UPT, UR32, 0x2, URZ ;  /* 0x00000002202c7890 */ /* 0x000fe4000fffe0ff */
[----:B------:R-:W-:Y:S02]  /*3770*/  USEL UR31, URZ, 0x1, UP1 ;  /* 0x00000001ff1f7887 */ /* 0x000fe40008800000 */
[----:B------:R-:W-:Y:S02]  /*3780*/  USEL UR18, UR18, URZ, UP1 ;  /* 0x000000ff12127287 */ /* 0x000fe40008800000 */
[----:B------:R-:W-:Y:S02]  /*3790*/  UIADD3 UR40, UPT, UPT, UR32, 0x4, URZ ;  /* 0x0000000420287890 */ /* 0x000fe4000fffe0ff */
[----:B------:R-:W-:Y:S01]  /*37a0*/  @UP0 ULEA UR30, UR18, UR7, 0x3 ;  /* 0x00000007121e0291 */ /* 0x000fe2000f8e18ff */
[----:B------:R-:W-:Y:S01]  /*37b0*/  LOP3.LUT R2, R2, UR31, RZ, 0x3c, !PT ;  /* 0x0000001f02027c12 */ /* 0x000fe2000f8e3cff */
[----:B------:R-:W-:Y:S02]  /*37c0*/  UIADD3 UR36, UPT, UPT, UR32, 0x6, URZ ;  /* 0x0000000620247890 */ /* 0x000fe4000fffe0ff */
[----:B------:R-:W-:Y:S01]  /*37d0*/  UIADD3 UR8, UPT, UPT, UR8, 0x18, URZ ;  /* 0x0000001808087890 */ /* 0x000fe2000fffe0ff */
[----:B-1----:R-:W-:Y:S01]  /*37e0*/  @P0 SHF.L.U32 R0, R2, 0x1f, RZ ;  /* 0x0000001f02000819 */ /* 0x002fe200000006ff */
[----:B------:R-:W-:Y:S02]  /*37f0*/  UIADD3 UR17, UPT, UPT, UR17, 0x1, URZ ;  /* 0x0000000111117890 */ /* 0x000fe4000fffe0ff */
[----:B------:R-:W-:Y:S01]  /*3800*/  UIADD3 UR15, UPT, UPT, UR15, -0x1, URZ ;  /* 0xffffffff0f0f7890 */ /* 0x000fe2000fffe0ff */
[----:B------:R2:W3:Y:S01]  /*3810*/  @P0 SYNCS.PHASECHK.TRANS64.TRYWAIT P2, [UR30], R0 ;  /* 0x00000000ff0005a7 */ /* 0x0004e2000804111e */
[----:B------:R-:W-:Y:S02]  /*3820*/  ULEA UR30, UR46, UR13, 0xa ;  /* 0x0000000d2e1e7291 */ /* 0x000fe4000f8e50ff */
[----:B------:R-:W-:Y:S02]  /*3830*/  UISETP.NE.AND UP0, UPT, UR17, UR16, UPT ;  /* 0x000000101100728c */ /* 0x000fe4000bf05270 */
[----:B------:R-:W-:Y:S02]  /*3840*/  UIADD3 UR42, UPT, UPT, UR30, 0x2, URZ ;  /* 0x000000021e2a7890 */ /* 0x000fe4000fffe0ff */
[----:B------:R-:W-:Y:S02]  /*3850*/  UIADD3 UR38, UPT, UPT, UR30, 0x4, URZ ;  /* 0x000000041e267890 */ /* 0x000fe4000fffe0ff */
[----:B------:R-:W-:Y:S01]  /*3860*/  UIADD3 UR34, UPT, UPT, UR30, 0x6, URZ ;  /* 0x000000061e227890 */ /* 0x000fe2000fffe0ff */
[----:B------:R-:W-:Y:S01]  /*3870*/  UMOV UR33, 0x40004040 ;  /* 0x4000404000217882 */ /* 0x000fe20000000000 */
[----:B------:R-:W-:Y:S01]  /*3880*/  UMOV UR31, 0x40004040 ;  /* 0x40004040001f7882 */ /* 0x000fe20000000000 */
[----:B------:R-:W-:Y:S01]  /*3890*/  UMOV UR45, 0x40004040 ;  /* 0x40004040002d7882 */ /* 0x000fe20000000000 */
[----:B------:R2:W-:Y:S01]  /*38a0*/  UTCHMMA.2CTA gdesc[UR30], gdesc[UR32], tmem[UR10], tmem[UR28], idesc[UR29], UP3 ;  /* 0x00ff1c201e0075ea */ /* 0x0005e20009a0000a */
[----:B------:R-:W-:Y:S01]  /*38b0*/  UPLOP3.LUT UP3, UPT, UPT, UPT, UPT, 0x80, 0x8 ;  /* 0x000000000008789c */ /* 0x000fe20003f6f070 */
[----:B------:R-:W-:Y:S01]  /*38c0*/  UMOV UR43, 0x40004040 ;  /* 0x40004040002b7882 */ /* 0x000fe20000000000 */
[----:B------:R-:W-:Y:S01]  /*38d0*/  UMOV UR41, 0x40004040 ;  /* 0x4000404000297882 */ /* 0x000fe20000000000 */
[----:B------:R2:W-:Y:S01]  /*38e0*/  UTCHMMA.2CTA gdesc[UR42], gdesc[UR44], tmem[UR10], tmem[UR26], idesc[UR27], UPT ;  /* 0x00ff1a2c2a0075ea */ /* 0x0005e2000ba0000a */
[----:B------:R-:W-:Y:S01]  /*38f0*/  UMOV UR39, 0x40004040 ;  /* 0x4000404000277882 */ /* 0x000fe20000000000 */
[----:B------:R-:W-:Y:S01]  /*3900*/  UMOV UR37, 0x40004040 ;  /* 0x4000404000257882 */ /* 0x000fe20000000000 */
[----:B------:R-:W-:Y:S01]  /*3910*/  UMOV UR35, 0x40004040 ;  /* 0x4000404000237882 */ /* 0x000fe20000000000 */
[----:B------:R2:W-:Y:S01]  /*3920*/  UTCHMMA.2CTA gdesc[UR38], gdesc[UR40], tmem[UR10], tmem[UR24], idesc[UR25], UPT ;  /* 0x00ff1828260075ea */ /* 0x0005e2000ba0000a */
[----:B------:R2:W-:Y:S01]  /*3930*/  UTCHMMA.2CTA gdesc[UR34], gdesc[UR36], tmem[UR10], tmem[UR22], idesc[UR23], UPT ;  /* 0x00ff1624220075ea */ /* 0x0005e2000ba0000a */
[----:B------:R2:W-:Y:S01]  /*3940*/  UTCBAR.2CTA.MULTICAST [UR8], URZ, UR12 ;  /* 0x000000ff080073e9 */ /* 0x0005e2000820080c */
[----:B------:R-:W-:Y:S01]  /*3950*/  UMOV UR46, UR18 ;  /* 0x00000012002e7c82 */ /* 0x000fe20008000000 */
[----:B------:R-:W-:Y:S05]  /*3960*/  BRA.U UP0, `(.L_x_72) ;  /* 0xfffffffd00507547 */ /* 0x000fea000b83ffff */
.L_x_69:
[----:B------:R-:W-:Y:S01]  /*3970*/  UIADD3 UR9, UPT, UPT, UR9, 0x90, URZ ;  /* 0x0000009009097890 */ /* 0x000fe2000fffe0ff */
[----:B------:R-:W-:-:S08]  /*3980*/  UMOV UR17, UR16 ;  /* 0x0000001000117c82 */ /* 0x000fd00008000000 */
[----:B------:R4:W-:Y:S01]  /*3990*/  UTCBAR.2CTA.MULTICAST [UR9], URZ, UR11 ;  /* 0x000000ff090073e9 */ /* 0x0009e2000820080b */
[----:B------:R-:W-:Y:S02]  /*39a0*/  NOP ;  /* 0x0000000000007918 */ /* 0x000fe40000000000 */
.L_x_67:
[----:B------:R-:W-:Y:S01]  /*39b0*/  UIADD3 UR19, UPT, UPT, UR19, 0x1, URZ ;  /* 0x0000000113137890 */ /* 0x000fe2000fffe0ff */
[----:B------:R-:W-:-:S03]  /*39c0*/  ISETP.NE.AND P0, PT, R8, 0x2, PT ;  /* 0x000000020800780c */ /* 0x000fc60003f05270 */
[----:B------:R-:W-:Y:S01]  /*39d0*/  UISETP.NE.AND UP0, UPT, UR19, 0x4, UPT ;  /* 0x000000041300788c */ /* 0x000fe2000bf05270 */
[----:B-12---:R-:W-:Y:S02]  /*39e0*/  SEL R0, RZ, 0x1, P0 ;  /* 0x00000001ff007807 */ /* 0x006fe40000000000 */
[----:B------:R-:W-:Y:S01]  /*39f0*/  SEL R8, R8, RZ, P0 ;  /* 0x000000ff08087207 */ /* 0x000fe20000000000 */
[----:B------:R-:W-:Y:S01]  /*3a00*/  USEL UR8, URZ, 0x1, UP0 ;  /* 0x00000001ff087887 */ /* 0x000fe20008000000 */
[----:B------:R-:W-:Y:S01]  /*3a10*/  LOP3.LUT R3, R3, R0, RZ, 0x3c, !PT ;  /* 0x0000000003037212 */ /* 0x000fe200078e3cff */
[----:B------:R-:W-:-:S04]  /*3a20*/  USEL UR19, UR19, URZ, UP0 ;  /* 0x000000ff13137287 */ /* 0x000fc80008000000 */
[----:B------:R-:W-:Y:S01]  /*3a30*/  LOP3.LUT R9, R9, UR8, RZ, 0x3c, !PT ;  /* 0x0000000809097c12 */ /* 0x000fe2000f8e3cff */
[----:B------:R-:W-:Y:S07]  /*3a40*/  @P1 BRA `(.L_x_73) ;  /* 0xfffffff800881947 */ /* 0x000fee000383ffff */
[----:B------:R-:W1:Y:S01]  /*3a50*/  S2UR UR6, SR_CgaCtaId ;  /* 0x00000000000679c3 */ /* 0x000e620000008800 */
[----:B------:R-:W-:Y:S01]  /*3a60*/  ELECT P0, URZ, PT ;  /* 0x0000000000ff782f */ /* 0x000fe20003800000 */
[----:B------:R-:W-:Y:S01]  /*3a70*/  HFMA2 R0, -RZ, RZ, 0, 5.9604644775390625e-08 ;  /* 0x00000001ff007431 */ /* 0x000fe200000001ff */
[----:B------:R-:W-:-:S05]  /*3a80*/  UMOV UR8, 0x40 ;  /* 0x0000004000087882 */ /* 0x000fca0000000000 */
[----:B------:R-:W-:Y:S01]  /*3a90*/  UVIRTCOUNT.DEALLOC.SMPOOL 0x80 ;  /* 0x000000800000784c */ /* 0x000fe20000000000 */
[----:B------:R-:W-:Y:S02]  /*3aa0*/  UISETP.NE.AND UP0, UPT, UR5, URZ, UPT ;  /* 0x000000ff0500728c */ /* 0x000fe4000bf05270 */
[----:B-1----:R-:W-:-:S09]  /*3ab0*/  ULEA UR6, UR6, UR8, 0x18 ;  /* 0x0000000806067291 */ /* 0x002fd2000f8ec0ff */
[----:B------:R1:W-:Y:S01]  /*3ac0*/  @P0 STS.U8 [UR6+0x1c], R0 ;  /* 0x00001c00ff000988 */ /* 0x0003e20008000006 */
[----:B------:R-:W-:Y:S05]  /*3ad0*/  BRA.U UP0, `(.L_x_74) ;  /* 0x0000000100a07547 */ /* 0x000fea000b800000 */
[----:B------:R-:W-:Y:S01]  /*3ae0*/  UIADD3 UR5, UPT, UPT, UR7, 0xb0, URZ ;  /* 0x000000b007057890 */ /* 0x000fe2000fffe0ff */
[----:B------:R-:W-:-:S03]  /*3af0*/  SHF.L.U32 R2, R9, 0x1f, RZ ;  /* 0x0000001f09027819 */ /* 0x000fc600000006ff */
[----:B------:R-:W-:-:S09]  /*3b00*/  ULEA UR8, UR19, UR5, 0x3 ;  /* 0x0000000513087291 */ /* 0x000fd2000f8e18ff */
[----:B------:R-:W2:Y:S02]  /*3b10*/  SYNCS.PHASECHK.TRANS64.TRYWAIT P0, [UR8], R2 ;  /* 0x00000002ff0075a7 */ /* 0x000ea40008001108 */
[----:B--2---:R-:W-:Y:S05]  /*3b20*/  @!P0 BRA `(.L_x_75) ;  /* 0x0000004400848947 */ /* 0x004fea0003800000 */
.L_x_153:
[----:B----4-:R-:W-:-:S04]  /*3b30*/  UIADD3 UR9, UPT, UPT, UR19, 0x1, URZ ;  /* 0x0000000113097890 */ /* 0x010fc8000fffe0ff */
[----:B------:R-:W-:-:S04]  /*3b40*/  UISETP.NE.AND UP1, UPT, UR9, 0x4, UPT ;  /* 0x000000040900788c */ /* 0x000fc8000bf25270 */
[----:B------:R-:W-:Y:S02]  /*3b50*/  USEL UR10, URZ, 0x1, UP1 ;  /* 0x00000001ff0a7887 */ /* 0x000fe40008800000 */
[----:B------:R-:W-:-:S04]  /*3b60*/  USEL UR9, UR9, URZ, UP1 ;  /* 0x000000ff09097287 */ /* 0x000fc80008800000 */
[----:B------:R-:W-:Y:S01]  /*3b70*/  ULEA UR8, UR9, UR5, 0x3 ;  /* 0x0000000509087291 */ /* 0x000fe2000f8e18ff */
[----:B-1----:R-:W-:-:S04]  /*3b80*/  LOP3.LUT R2, R9, UR10, RZ, 0x3c, !PT ;  /* 0x0000000a09027c12 */ /* 0x002fc8000f8e3cff */
[----:B------:R-:W-:-:S04]  /*3b90*/  SHF.L.U32 R3, R2, 0x1f, RZ ;  /* 0x0000001f02037819 */ /* 0x000fc800000006ff */
[----:B------:R-:W1:Y:S02]  /*3ba0*/  SYNCS.PHASECHK.TRANS64.TRYWAIT P0, [UR8], R3 ;  /* 0x00000003ff0075a7 */ /* 0x000e640008001108 */
[----:B-1----:R-:W-:Y:S05]  /*3bb0*/  @!P0 BRA `(.L_x_76) ;  /* 0x0000004400788947 */ /* 0x002fea0003800000 */
.L_x_155:
        /* <DEDUP_REMOVED lines=9> */
.L_x_157:
[----:B------:R-:W-:-:S04]  /*3c50*/  UIADD3 UR9, UPT, UPT, UR9, 0x1, URZ ;  /* 0x0000000109097890 */ /* 0x000fc8000fffe0ff */
[----:B------:R-:W-:-:S04]  /*3c60*/  UISETP.NE.AND UP1, UPT, UR9, 0x4, UPT ;  /* 0x000000040900788c */ /* 0x000fc8000bf25270 */
[----:B------:R-:W-:Y:S02]  /*3c70*/  USEL UR8, URZ, 0x1, UP1 ;  /* 0x00000001ff087887 */ /* 0x000fe40008800000 */
[----:B------:R-:W-:-:S04]  /*3c80*/  USEL UR9, UR9, URZ, UP1 ;  /* 0x000000ff09097287 */ /* 0x000fc80008800000 */
[----:B------:R-:W-:Y:S01]  /*3c90*/  ULEA UR9, UR9, UR5, 0x3 ;  /* 0x0000000509097291 */ /* 0x000fe2000f8e18ff */
[----:B------:R-:W-:-:S04]  /*3ca0*/  LOP3.LUT R2, R2, UR8, RZ, 0x3c, !PT ;  /* 0x0000000802027c12 */ /* 0x000fc8000f8e3cff */
[----:B------:R-:W-:Y:S01]  /*3cb0*/  SHF.L.U32 R2, R2, 0x1f, RZ ;  /* 0x0000001f02027819 */ /* 0x000fe200000006ff */
[----:B-1----:R-:W-:-:S04]  /*3cc0*/  IMAD.U32 R0, RZ, RZ, UR9 ;  /* 0x00000009ff007e24 */ /* 0x002fc8000f8e00ff */
[----:B------:R1:W2:Y:S03]  /*3cd0*/  SYNCS.PHASECHK.TRANS64.TRYWAIT P0, [R0+URZ], R2 ;  /* 0x00000002000075a7 */ /* 0x0002a600080011ff */
[----:B--2---:R-:W-:Y:S05]  /*3ce0*/  @!P0 NANOSLEEP.SYNCS 0x989680 ;  /* 0x009896800000895d */ /* 0x004fea0003900000 */
[----:B------:R-:W2:Y:S02]  /*3cf0*/  @!P0 SYNCS.PHASECHK.TRANS64 P0, [R0+URZ], R2 ;  /* 0x00000002000085a7 */ /* 0x000ea400080010ff */
[----:B--2---:R-:W-:Y:S05]  /*3d00*/  @P0 BRA `(.L_x_78) ;  /* 0x0000000000200947 */ /* 0x004fea0003800000 */
.L_x_79:
[----:B--2---:R2:W4:Y:S02]  /*3d10*/  SYNCS.PHASECHK.TRANS64.TRYWAIT P0, [R0+URZ], R2 ;  /* 0x00000002000075a7 */ /* 0x00452400080011ff */
[----:B----4-:R-:W-:Y:S05]  /*3d20*/  @!P0 NANOSLEEP.SYNCS 0x989680 ;  /* 0x009896800000895d */ /* 0x010fea0003900000 */
[----:B------:R-:W4:Y:S02]  /*3d30*/  @!P0 SYNCS.PHASECHK.TRANS64 P0, [R0+URZ], R2 ;  /* 0x00000002000085a7 */ /* 0x000f2400080010ff */
[----:B----4-:R-:W-:Y:S05]  /*3d40*/  @!P0 BRA `(.L_x_79) ;  /* 0xfffffffc00f08947 */ /* 0x010fea000383ffff */
[----:B------:R-:W-:Y:S05]  /*3d50*/  BRA `(.L_x_78) ;  /* 0x00000000000c7947 */ /* 0x000fea0003800000 */
.L_x_74:
[----:B------:R-:W-:-:S04]  /*3d60*/  UIADD3 UR5, UPT, UPT, UR7, 0xf0, URZ ;  /* 0x000000f007057890 */ /* 0x000fc8000fffe0ff */
[----:B------:R-:W-:-:S09]  /*3d70*/  UPRMT UR5, UR4, 0x654, UR5 ;  /* 0x0000065404057896 */ /* 0x000fd20008000005 */
[----:B------:R-:W-:Y:S03]  /*3d80*/  SYNCS.ARRIVE.TRANS64.RED.A1T0 RZ, [UR5], RZ ;  /* 0x000000ffffff79a7 */ /* 0x000fe60008100405 */
.L_x_78:
[----:B-12---:R-:W-:Y:S01]  /*3d90*/  SHF.L.U32 R2, RZ, 0x1f, RZ ;  /* 0x0000001fff027819 */ /* 0x006fe200000006ff */
[----:B------:R-:W-:Y:S01]  /*3da0*/  UIADD3 UR5, UPT, UPT, UR7, 0xf0, URZ ;  /* 0x000000f007057890 */ /* 0x000fe2000fffe0ff */
[----:B------:R-:W-:Y:S02]  /*3db0*/  PLOP3.LUT P0, PT, PT, PT, UP0, 0x80, 0x8 ;  /* 0x000000000008781c */ /* 0x000fe40003f0f008 */
[----:B------:R-:W1:Y:S02]  /*3dc0*/  SYNCS.PHASECHK.TRANS64.TRYWAIT P1, [UR7+0xf0], R2 ;  /* 0x0000f002ff0075a7 */ /* 0x000e640008021107 */
[----:B-1----:R-:W-:Y:S09]  /*3dd0*/  @!P1 BRA `(.L_x_80) ;  /* 0x0000004400209947 */ /* 0x002ff20003800000 */
.L_x_159:
[----:B------:R-:W-:Y:S01]  /*3de0*/  @!UP0 UPRMT UR5, UR4, 0x654, UR5 ;  /* 0x0000065404058896 */ /* 0x000fe20008000005 */
[----:B------:R-:W-:Y:S02]  /*3df0*/  UMOV UR8, 0xffff ;  /* 0x0000ffff00087882 */ /* 0x000fe40000000000 */
[----:B------:R-:W-:-:S06]  /*3e00*/  UMOV UR4, 0x1 ;  /* 0x0000000100047882 */ /* 0x000fcc0000000000 */
[----:B------:R-:W-:Y:S01]  /*3e10*/  @!P0 SYNCS.ARRIVE.TRANS64.RED.A1T0 RZ, [UR5], RZ ;  /* 0x000000ffffff89a7 */ /* 0x000fe20008100405 */
[----:B------:R-:W-:Y:S01]  /*3e20*/  NOP ;  /* 0x0000000000007918 */ /* 0x000fe20000000000 */
[----:B-1----:R-:W1:Y:S01]  /*3e30*/  LDS R0, [UR6+0x14] ;  /* 0x00001406ff007984 */ /* 0x002e620008000800 */
[----:B------:R-:W-:-:S04]  /*3e40*/  ULOP3.LUT UR5, UR21, 0xffff, URZ, 0xc0, !UPT ;  /* 0x0000ffff15057892 */ /* 0x000fc8000f8ec0ff */
[----:B------:R-:W-:-:S04]  /*3e50*/  USHF.R.U32.HI UR5, URZ, 0x5, UR5 ;  /* 0x00000005ff057899 */ /* 0x000fc80008011605 */
[----:B------:R-:W-:Y:S02]  /*3e60*/  USHF.L.U32 UR8, UR8, UR5, URZ ;  /* 0x0000000508087299 */ /* 0x000fe400080006ff */
[----:B------:R-:W-:-:S04]  /*3e70*/  USHF.L.U32 UR4, UR4, UR5, URZ ;  /* 0x0000000504047299 */ /* 0x000fc800080006ff */
[----:B-1----:R-:W-:-:S04]  /*3e80*/  LOP3.LUT R0, R0, UR8, RZ, 0xc0, !PT ;  /* 0x0000000800007c12 */ /* 0x002fc8000f8ec0ff */
[----:B------:R-:W-:-:S13]  /*3e90*/  ISETP.NE.AND P0, PT, R0, UR8, PT ;  /* 0x0000000800007c0c */ /* 0x000fda000bf05270 */
[----:B------:R-:W-:Y:S05]  /*3ea0*/  @P0 BRA `(.L_x_81) ;  /* 0x0000000000580947 */ /* 0x000fea0003800000 */
[----:B------:R-:W1:Y:S02]  /*3eb0*/  LDS R0, [UR6+0x18] ;  /* 0x00001806ff007984 */ /* 0x000e640008000800 */
[----:B-1----:R-:W-:-:S04]  /*3ec0*/  LOP3.LUT R0, R0, UR4, RZ, 0xc0, !PT ;  /* 0x0000000400007c12 */ /* 0x002fc8000f8ec0ff */
[----:B------:R-:W-:-:S13]  /*3ed0*/  ISETP.NE.AND P0, PT, R0, UR4, PT ;  /* 0x0000000400007c0c */ /* 0x000fda000bf05270 */
[----:B------:R-:W-:Y:S05]  /*3ee0*/  @P0 BRA `(.L_x_82) ;  /* 0x00000000003c0947 */ /* 0x000fea0003800000 */
[----:B------:R-:W1:Y:S01]  /*3ef0*/  S2R R2, SR_LANEID ;  /* 0x0000000000027919 */ /* 0x000e620000000000 */
[----:B------:R-:W-:Y:S01]  /*3f00*/  ULOP3.LUT UR8, URZ, UR8, URZ, 0x33, !UPT ;  /* 0x00000008ff087292 */ /* 0x000fe2000f8e33ff */
[----:B------:R-:W-:Y:S02]  /*3f10*/  VOTEU.ANY UR7, UPT, PT ;  /* 0x0000000000077886 */ /* 0x000fe400038e0100 */
[----:B------:R-:W-:-:S03]  /*3f20*/  UFLO.U32 UR7, UR7 ;  /* 0x00000007000772bd */ /* 0x000fc600080e0000 */
[----:B------:R-:W-:-:S04]  /*3f30*/  IMAD.U32 R0, RZ, RZ, UR8 ;  /* 0x00000008ff007e24 */ /* 0x000fc8000f8e00ff */
[----:B------:R2:W3:Y:S02]  /*3f40*/  REDUX UR5, R0 ;  /* 0x00000000000573c4 */ /* 0x0004e40000000000 */
[----:B------:R1:W-:Y:S02]  /*3f50*/  UTCATOMSWS.AND URZ, UR8 ;  /* 0x0000000800ff79e3 */ /* 0x0003e40008000000 */
[----:B-1----:R-:W-:Y:S02]  /*3f60*/  ISETP.EQ.U32.AND P0, PT, R2, UR7, PT ;  /* 0x0000000702007c0c */ /* 0x002fe4000bf02070 */
[----:B--2---:R-:W-:Y:S02]  /*3f70*/  LOP3.LUT R0, RZ, UR4, RZ, 0x33, !PT ;  /* 0x00000004ff007c12 */ /* 0x004fe4000f8e33ff */
[----:B---3--:R-:W-:Y:S02]  /*3f80*/  MOV R2, UR5 ;  /* 0x0000000500027c02 */ /* 0x008fe40008000f00 */
[----:B------:R-:W1:Y:S07]  /*3f90*/  REDUX UR4, R0 ;  /* 0x00000000000473c4 */ /* 0x000e6e0000000000 */
[----:B------:R2:W-:Y:S01]  /*3fa0*/  @P0 ATOMS.AND RZ, [UR6+0x14], R2 ;  /* 0x00001402ffff098c */ /* 0x0005e2000a800006 */
[----:B-1----:R-:W-:-:S05]  /*3fb0*/  IMAD.U32 R0, RZ, RZ, UR4 ;  /* 0x00000004ff007e24 */ /* 0x002fca000f8e00ff */
[----:B------:R2:W-:Y:S01]  /*3fc0*/  @P0 ATOMS.AND RZ, [UR6+0x18], R0 ;  /* 0x00001800ffff098c */ /* 0x0005e2000a800006 */
[----:B------:R-:W-:Y:S05]  /*3fd0*/  BRA `(.L_x_83) ;  /* 0x0000000000147947 */ /* 0x000fea0003800000 */
.L_x_82:
[----:B------:R-:W-:Y:S02]  /*3fe0*/  MOV R2, 0x4000 ;  /* 0x0000400000027802 */ /* 0x000fe40000000f00 */
[----:B---345:R-:W-:Y:S05]  /*3ff0*/  CALL.REL.NOINC `($__internal_0_$__cuda_sm10x_tcgen05_guardrail_trap_col_being_dealloced_not_returned_by_alloc) ;  /* 0x00000044008c7944 */ /* 0x038fea0003c00000 */
[----:B------:R-:W-:Y:S05]  /*4000*/  BRA `(.L_x_83) ;  /* 0x0000000000087947 */ /* 0x000fea0003800000 */
.L_x_81:
[----:B------:R-:W-:Y:S02]  /*4010*/  MOV R2, 0x4030 ;  /* 0x0000403000027802 */ /* 0x000fe40000000f00 */
[----:B---345:R-:W-:Y:S05]  /*4020*/  CALL.REL.NOINC `($__internal_2_$__cuda_sm10x_tcgen05_guardrail_trap_unallocated_columns_being_dealloced) ;  /* 0x0000004400987944 */ /* 0x038fea0003c00000 */
.L_x_83:
[----:B------:R-:W-:Y:S01]  /*4030*/  NOP ;  /* 0x0000000000007918 */ /* 0x000fe20000000000 */
[----:B----4-:R-:W-:Y:S05]  /*4040*/  EXIT ;  /* 0x000000000000794d */ /* 0x010fea0003800000 */
.L_x_54:
[----:B------:R-:W-:-:S09]  /*4050*/  UISETP.NE.OR UP5, UPT, UR10, 0x3, !UP5 ;  /* 0x000000030a00788c */ /* 0x000fd2000efa5670 */
[----:B------:R-:W-:Y:S05]  /*4060*/  BRA.U UP5, `(.L_x_84) ;  /* 0x0000000d05b07547 */ /* 0x000fea000b800000 */
[----:B------:R-:W1:Y:S01]  /*4070*/  LDC R0, c[0x0][0xb30] ;  /* 0x0002cc00ff007b82 */ /* 0x000e620000000800 */
[----:B------:R-:W2:Y:S01]  /*4080*/  LDCU.64 UR8, c[0x0][0x888] ;  /* 0x00011100ff0877ac */ /* 0x000ea20008000a00 */
[----:B------:R-:W-:Y:S02]  /*4090*/  HFMA2 R27, -RZ, RZ, 0, 0 ;  /* 0x00000000ff1b7431 */ /* 0x000fe400000001ff */
[----:B------:R-:W-:Y:S01]  /*40a0*/  IMAD.MOV.U32 R29, RZ, RZ, 0x1 ;  /* 0x00000001ff1d7424 */ /* 0x000fe200078e00ff */
[----:B------:R-:W-:Y:S01]  /*40b0*/  MOV R25, 0x2000 ;  /* 0x0000200000197802 */ /* 0x000fe20000000f00 */
[----:B------:R-:W3:Y:S01]  /*40c0*/  LDCU.64 UR4, c[0x0][0x890] ;  /* 0x00011200ff0477ac */ /* 0x000ee20008000a00 */
[----:B------:R-:W-:Y:S01]  /*40d0*/  IMAD.MOV.U32 R28, RZ, RZ, RZ ;  /* 0x000000ffff1c7224 */ /* 0x000fe200078e00ff */
[----:B------:R-:W4:Y:S01]  /*40e0*/  LDC R24, c[0x0][0x370] ;  /* 0x0000dc00ff187b82 */ /* 0x000f220000000800 */
[----:B------:R-:W-:Y:S01]  /*40f0*/  UMOV UR6, 0x400 ;  /* 0x0000040000067882 */ /* 0x000fe20000000000 */
[----:B------:R-:W-:-:S02]  /*4100*/  UPLOP3.LUT UP1, UPT, UPT, UPT, UPT, 0x40, 0x4 ;  /* 0x000000000004789c */ /* 0x000fc40003f2e870 */
[----:B------:R-:W-:Y:S01]  /*4110*/  ULEA UR6, UR37, UR6, 0x18 ;  /* 0x0000000625067291 */ /* 0x000fe2000f8ec0ff */
[----:B------:R-:W-:-:S03]  /*4120*/  UMOV UR13, URZ ;  /* 0x000000ff000d7c82 */ /* 0x000fc60008000000 */
[----:B------:R-:W4:Y:S01]  /*4130*/  LDC R3, c[0x0][0xb0c] ;  /* 0x0002c300ff037b82 */ /* 0x000f220000000800 */
[----:B--2---:R-:W-:Y:S02]  /*4140*/  UISETP.NE.U32.AND UP3, UPT, UR8, URZ, UPT ;  /* 0x000000ff0800728c */ /* 0x004fe4000bf65070 */
[----:B---3--:R-:W-:-:S05]  /*4150*/  UISETP.NE.U32.AND UP4, UPT, UR4, URZ, UPT ;  /* 0x000000ff0400728c */ /* 0x008fca000bf85070 */
[----:B------:R-:W2:Y:S01]  /*4160*/  LDC R18, c[0x0][0xb20] ;  /* 0x0002c800ff127b82 */ /* 0x000ea20000000800 */
[----:B-1----:R-:W-:Y:S01]  /*4170*/  ISETP.NE.AND P1, PT, R0, 0x1, PT ;  /* 0x000000010000780c */ /* 0x002fe20003f25270 */
[----:B------:R-:W-:Y:S02]  /*4180*/  UISETP.NE.AND.EX UP3, UPT, UR9, URZ, UPT, UP3 ;  /* 0x000000ff0900728c */ /* 0x000fe4000bf65330 */
[----:B------:R-:W-:-:S04]  /*4190*/  UISETP.NE.AND.EX UP4, UPT, UR5, URZ, UPT, UP4 ;  /* 0x000000ff0500728c */ /* 0x000fc8000bf85340 */
[----:B------:R-:W1:Y:S08]  /*41a0*/  LDC.64 R30, c[0x0][0x348] ;  /* 0x0000d200ff1e7b82 */ /* 0x000e700000000a00 */
[----:B------:R-:W3:Y:S08]  /*41b0*/  LDC.64 R16, c[0x0][0xb10] ;  /* 0x0002c400ff107b82 */ /* 0x000ef00000000a00 */
[----:B------:R-:W1:Y:S08]  /*41c0*/  LDC.64 R6, c[0x0][0xb18] ;  /* 0x0002c600ff067b82 */ /* 0x000e700000000a00 */
[----:B------:R-:W1:Y:S08]  /*41d0*/  LDC.64 R4, c[0x0][0xb28] ;  /* 0x0002ca00ff047b82 */ /* 0x000e700000000a00 */
[----:B--2-4-:R-:W1:Y:S02]  /*41e0*/  LDC R19, c[0x0][0x374] ;  /* 0x0000dd00ff137b82 */ /* 0x014e640000000800 */
.L_x_93:
[C---:B------:R-:W-:Y:S02]  /*41f0*/  LEA R0, R28.reuse, UR6, 0x3 ;  /* 0x000000061c007c11 */ /* 0x040fe4000f8e18ff */
[----:B------:R-:W-:Y:S02]  /*4200*/  SHF.L.U32 R2, R27, 0x1f, RZ ;  /* 0x0000001f1b027819 */ /* 0x000fe400000006ff */
[----:B------:R-:W-:Y:S02]  /*4210*/  LEA R20, R28, UR6, 0x4 ;  /* 0x000000061c147c11 */ /* 0x000fe4000f8e20ff */
[----:B--2---:R-:W2:Y:S02]  /*4220*/  SYNCS.PHASECHK.TRANS64.TRYWAIT P0, [R0+URZ+0x70], R2 ;  /* 0x00007002000075a7 */ /* 0x004ea400080011ff */
[----:B--2---:R-:W-:Y:S05]  /*4230*/  @!P0 BRA `(.L_x_85) ;  /* 0x0000004000208947 */ /* 0x004fea0003800000 */
.L_x_160:
[----:B------:R-:W-:Y:S01]  /*4240*/  ISETP.GE.AND P0, PT, R40, 0x1, PT ;  /* 0x000000012800780c */ /* 0x000fe20003f06270 */
[----:B------:R-:W4:Y:S01]  /*4250*/  LDS.128 R20, [R20+0x100] ;  /* 0x0001000014147984 */ /* 0x000f220000000c00 */
[----:B--2---:R-:W-:Y:S01]  /*4260*/  VIADD R0, R0, 0x80 ;  /* 0x0000008000007836 */ /* 0x004fe20000000000 */
[----:B------:R-:W-:Y:S01]  /*4270*/  @!PT LDS RZ, [RZ] ;  /* 0x00000000fffff984 */ /* 0x000fe20000000800 */
[----:B------:R-:W-:Y:S01]  /*4280*/  @!PT LDS RZ, [RZ] ;  /* 0x00000000fffff984 */ /* 0x000fe20000000800 */
[----:B------:R-:W-:Y:S01]  /*4290*/  @!PT LDS RZ, [RZ] ;  /* 0x00000000fffff984 */ /* 0x000fe20000000800 */
[----:B------:R-:W-:Y:S01]  /*42a0*/  @!PT LDS RZ, [RZ] ;  /* 0x00000000fffff984 */ /* 0x000fe20000000800 */
[----:B------:R2:W-:Y:S06]  /*42b0*/  MEMBAR.ALL.CTA ;  /* 0x0000000000007992 */ /* 0x0005ec0000008000 */
[----:B--2---:R-:W2:Y:S01]  /*42c0*/  FENCE.VIEW.ASYNC.S ;  /* 0x00000000000073c6 */ /* 0x004ea20000000000 */
[----:B------:R-:W-:Y:S04]  /*42d0*/  PRMT R0, RZ, 0x654, R0 ;  /* 0x00000654ff007816 */ /* 0x000fe80000000000 */
[----:B--2---:R2:W-:Y:S01]  /*42e0*/  SYNCS.ARRIVE.TRANS64.RED.A1T0 RZ, [R0+URZ], RZ ;  /* 0x000000ff00ff79a7 */ /* 0x0045e200081004ff */
[----:B----4-:R-:W-:Y:S11]  /*42f0*/  LOP3.LUT P3, RZ, R22, 0x1, RZ, 0xc0, !PT ;  /* 0x0000000116ff7812 */ /* 0x010ff6000786c0ff */
[----:B------:R-:W-:Y:S02]  /*4300*/  @!UPT UIADD3 URZ, UPT, UPT, URZ, URZ, URZ ;  /* 0x000000fffffff290 */ /* 0x000fe4000fffe0ff */
[----:B------:R-:W-:Y:S02]  /*4310*/  @P3 MOV R11, R20 ;  /* 0x00000014000b3202 */ /* 0x000fe40000000f00 */
[----:B------:R-:W-:Y:S01]  /*4320*/  @P3 LOP3.LUT R10, R21, 0xffff, RZ, 0xc0, !PT ;  /* 0x0000ffff150a3812 */ /* 0x000fe200078ec0ff */
[----:B--2---:R-:W-:Y:S06]  /*4330*/  @!P0 BRA `(.L_x_86) ;  /* 0x0000000000a48947 */ /* 0x004fec0003800000 */
[-C--:B-1----:R-:W-:Y:S01]  /*4340*/  IMAD.HI.U32 R0, R19, R7.reuse, RZ ;  /* 0x0000000713007227 */ /* 0x082fe200078e00ff */
[----:B------:R-:W-:Y:S02]  /*4350*/  ISETP.NE.AND P0, PT, R6, 0x1, PT ;  /* 0x000000010600780c */ /* 0x000fe40003f05270 */
[----:B------:R-:W-:Y:S01]  /*4360*/  ISETP.NE.AND P2, PT, R40, 0x1, PT ;  /* 0x000000012800780c */ /* 0x000fe20003f45270 */
[----:B---3--:R-:W-:Y:S01]  /*4370*/  IMAD.HI.U32 R9, R24, R16, RZ ;  /* 0x0000001018097227 */ /* 0x008fe200078e00ff */
[----:B------:R-:W-:Y:S02]  /*4380*/  SHF.R.U32.HI R0, RZ, R18, R0 ;  /* 0x00000012ff007219 */ /* 0x000fe40000011600 */
[----:B------:R-:W-:Y:S01]  /*4390*/  ISETP.NE.AND P4, PT, R3, 0x1, PT ;  /* 0x000000010300780c */ /* 0x000fe20003f85270 */
[----:B------:R-:W-:Y:S01]  /*43a0*/  IMAD.HI.U32 R13, R10, R7, RZ ;  /* 0x000000070a0d7227 */ /* 0x000fe200078e00ff */
[----:B------:R-:W-:Y:S02]  /*43b0*/  SHF.R.U32.HI R9, RZ, R17, R9 ;  /* 0x00000011ff097219 */ /* 0x000fe40000011609 */
[----:B------:R-:W-:Y:S01]  /*43c0*/  SEL R0, R19, R0, !P0 ;  /* 0x0000000013007207 */ /* 0x000fe20004000000 */
[----:B------:R-:W-:Y:S01]  /*43d0*/  IMAD.HI.U32 R12, R11, R16, RZ ;  /* 0x000000100b0c7227 */ /* 0x000fe200078e00ff */
[----:B------:R-:W-:Y:S03]  /*43e0*/  SEL R9, R24, R9, !P4 ;  /* 0x0000000918097207 */ /* 0x000fe60006000000 */
[-C--:B------:R-:W-:Y:S01]  /*43f0*/  IMAD.HI.U32 R8, R0, R4.reuse, RZ ;  /* 0x0000000400087227 */ /* 0x080fe200078e00ff */
[----:B------:R-:W-:Y:S03]  /*4400*/  SHF.R.U32.HI R12, RZ, R17, R12 ;  /* 0x00000011ff0c7219 */ /* 0x000fe6000001160c */
[----:B------:R-:W-:Y:S01]  /*4410*/  IMAD.HI.U32 R2, R9, R4, RZ ;  /* 0x0000000409027227 */ /* 0x000fe200078e00ff */
[-C--:B------:R-:W-:Y:S02]  /*4420*/  @P2 SHF.R.U32.HI R0, RZ, R5.reuse, R8 ;  /* 0x00000005ff002219 */ /* 0x080fe40000011608 */
[----:B------:R-:W-:Y:S02]  /*4430*/  SHF.R.U32.HI R8, RZ, R18, R13 ;  /* 0x00000012ff087219 */ /* 0x000fe4000001160d */
[----:B------:R-:W-:Y:S01]  /*4440*/  @P2 SHF.R.U32.HI R9, RZ, R5, R2 ;  /* 0x00000005ff092219 */ /* 0x000fe20000011602 */
[----:B------:R-:W-:Y:S01]  /*4450*/  IMAD R0, R40, R0, RZ ;  /* 0x0000000028007224 */ /* 0x000fe200078e02ff */
[----:B------:R-:W-:Y:S02]  /*4460*/  SEL R8, R10, R8, !P0 ;  /* 0x000000080a087207 */ /* 0x000fe40004000000 */
[----:B------:R-:W-:Y:S01]  /*4470*/  SEL R2, R11, R12, !P4 ;  /* 0x0000000c0b027207 */ /* 0x000fe20006000000 */
[----:B------:R-:W-:Y:S01]  /*4480*/  IMAD R12, R40, R9, RZ ;  /* 0x00000009280c7224 */ /* 0x000fe200078e02ff */
[C---:B------:R-:W-:Y:S01]  /*4490*/  ISETP.GE.AND P0, PT, R8.reuse, R0, PT ;  /* 0x000000000800720c */ /* 0x040fe20003f06270 */
[----:B------:R-:W-:Y:S03]  /*44a0*/  IMAD.HI.U32 R0, R8, R4, RZ ;  /* 0x0000000408007227 */ /* 0x000fe600078e00ff */
[----:B------:R-:W-:Y:S02]  /*44b0*/  ISETP.GE.OR P0, PT, R2, R12, P0 ;  /* 0x0000000c0200720c */ /* 0x000fe40000706670 */
[-C--:B------:R-:W-:Y:S04]  /*44c0*/  SHF.R.U32.HI R0, RZ, R5.reuse, R0 ;  /* 0x00000005ff007219 */ /* 0x080fe80000011600 */
[----:B------:R-:W-:Y:S05]  /*44d0*/  SEL R13, R8, R0, !P2 ;  /* 0x00000000080d7207 */ /* 0x000fea0005000000 */
[----:B------:R-:W-:Y:S02]  /*44e0*/  IMAD.MOV R12, RZ, RZ, -R13 ;  /* 0x000000ffff0c7224 */ /* 0x000fe400078e0a0d */
[----:B------:R-:W-:Y:S04]  /*44f0*/  @!P0 IMAD.HI.U32 R0, R2, R4, RZ ;  /* 0x0000000402008227 */ /* 0x000fe800078e00ff */
[----:B------:R-:W-:Y:S01]  /*4500*/  IMAD R12, R40, R12, R8 ;  /* 0x0000000c280c7224 */ /* 0x000fe200078e0208 */
[----:B------:R-:W-:Y:S04]  /*4510*/  @!P0 SHF.R.U32.HI R0, RZ, R5, R0 ;  /* 0x00000005ff008219 */ /* 0x000fe80000011600 */
[----:B------:R-:W-:Y:S04]  /*4520*/  @!P0 SEL R0, R2, R0, !P2 ;  /* 0x0000000002008207 */ /* 0x000fe80005000000 */
[----:B------:R-:W-:Y:S01]  /*4530*/  @!P0 IADD3 R13, PT, PT, R13, -R0, RZ ;  /* 0x800000000d0d8210 */ /* 0x000fe20007ffe0ff */
[----:B------:R-:W-:Y:S01]  /*4540*/  @!P0 IMAD R0, R9, R12, R0 ;  /* 0x0000000c09008224 */ /* 0x000fe200078e0200 */
[----:B------:R-:W-:Y:S01]  /*4550*/  IADD3 R9, PT, PT, -R8, RZ, RZ ;  /* 0x000000ff08097210 */ /* 0x000fe20007ffe1ff */
[--C-:B------:R-:W-:Y:S02]  /*4560*/  IMAD.MOV R12, RZ, RZ, -R2.reuse ;  /* 0x000000ffff0c7224 */ /* 0x100fe400078e0a02 */
[----:B------:R-:W-:Y:S02]  /*4570*/  @!P0 IMAD R8, R13, R40, R2 ;  /* 0x000000280d088224 */ /* 0x000fe400078e0202 */
[----:B------:R-:W-:Y:S02]  /*4580*/  @!P0 IMAD.MOV.U32 R2, RZ, RZ, R0 ;  /* 0x000000ffff028224 */ /* 0x000fe400078e0000 */
[----:B------:R-:W-:Y:S02]  /*4590*/  IMAD R11, R3, R12, R11 ;  /* 0x0000000c030b7224 */ /* 0x000fe400078e020b */
[----:B------:R-:W-:Y:S02]  /*45a0*/  IMAD R10, R6, R9, R10 ;  /* 0x00000009060a7224 */ /* 0x000fe400078e020a */
[----:B------:R-:W-:Y:S02]  /*45b0*/  IMAD R11, R2, R3, R11 ;  /* 0x00000003020b7224 */ /* 0x000fe400078e020b */
[----:B------:R-:W-:Y:S02]  /*45c0*/  IMAD R10, R8, R6, R10 ;  /* 0x00000006080a7224 */ /* 0x000fe400078e020a */
.L_x_86:
[----:B------:R-:W-:Y:S05]  /*45d0*/  BRA.U UP1, `(.L_x_87) ;  /* 0x0000000101107547 */ /* 0x000fea000b800000 */
[----:B------:R-:W-:Y:S04]  /*45e0*/  MOV R2, UR7 ;  /* 0x0000000700027c02 */ /* 0x000fe80008000f00 */
[----:B------:R-:W-:Y:S04]  /*45f0*/  SHF.L.U32 R2, R2, 0x1f, RZ ;  /* 0x0000001f02027819 */ /* 0x000fe800000006ff */
[----:B------:R-:W2:Y:S02]  /*4600*/  SYNCS.PHASECHK.TRANS64.TRYWAIT P0, [UR6+0x68], R2 ;  /* 0x00006802ff0075a7 */ /* 0x000ea40008001106 */
[----:B--2---:R-:W-:Y:S05]  /*4610*/  @!P0 BRA `(.L_x_88) ;  /* 0x0000003c003c8947 */ /* 0x004fea0003800000 */
.L_x_87:
[----:B------:R-:W-:Y:S02]  /*4620*/  R2UR UR11, R14 ;  /* 0x000000000e0b72ca */ /* 0x000fe400000e0000 */
[----:B------:R-:W-:Y:S02]  /*4630*/  R2UR UR10, R15 ;  /* 0x000000000f0a72ca */ /* 0x000fe400000e0000 */
[----:B------:R-:W-:Y:S04]  /*4640*/  ISETP.NE.U32.AND P2, PT, RZ, UR4, PT ;  /* 0x00000004ff007c0c */ /* 0x000fe8000bf45070 */
[----:B------:R-:W-:Y:S05]  /*4650*/  ISETP.NE.AND.EX P2, PT, RZ, UR5, PT, P2 ;  /* 0x00000005ff007c0c */ /* 0x000fea000bf45320 */
[----:B------:R-:W-:Y:S02]  /*4660*/  USHF.L.U32 UR11, UR11, 0x7, URZ ;  /* 0x000000070b0b7899 */ /* 0x000fe400080006ff */
[----:B------:R-:W-:Y:S01]  /*4670*/  USHF.L.U32 UR10, UR10, 0x6, URZ ;  /* 0x000000060a0a7899 */ /* 0x000fe200080006ff */
[----:B------:R-:W-:Y:S11]  /*4680*/  BRA.U !UP4, `(.L_x_89) ;  /* 0x000000010c347547 */ /* 0x000ff6000b800000 */
[----:B------:R-:W-:Y:S01]  /*4690*/  UPLOP3.LUT UP0, UPT, UPT, UPT, UP3, 0x80, 0x8 ;  /* 0x000000000008789c */ /* 0x000fe20003f0f030 */
[----:B--2---:R-:W-:Y:S02]  /*46a0*/  HFMA2 R0, -RZ, RZ, 0, 5.9604644775390625e-08 ;  /* 0x00000001ff007431 */ /* 0x004fe400000001ff */
[----:B------:R-:W-:Y:S03]  /*46b0*/  IMAD.MOV.U32 R92, RZ, RZ, 0x1 ;  /* 0x00000001ff5c7424 */ /* 0x000fe600078e00ff */
[----:B------:R-:W-:Y:S05]  /*46c0*/  PLOP3.LUT P0, PT, PT, PT, UP0, 0x80, 0x8 ;  /* 0x000000000008781c */ /* 0x000fea0003f0f008 */
[----:B------:R-:W2:Y:S01]  /*46d0*/  @UP0 LDCU.64 UR14, c[0x0][0x888] ;  /* 0x00011100ff0e07ac */ /* 0x000ea20008000a00 */
[----:B------:R-:W-:Y:S07]  /*46e0*/  @UP0 UIMAD UR8, UR36, UR4, URZ ;  /* 0x00000004240802a4 */ /* 0x000fee000f8e02ff */
[----:B------:R-:W-:Y:S01]  /*46f0*/  @!P0 PRMT R92, R0, 0x7610, R92 ;  /* 0x00007610005c8816 */ /* 0x000fe2000000005c */
[----:B--2---:R-:W-:Y:S03]  /*4700*/  @UP0 UIMAD.WIDE UR14, UR8, 0x4, UR14 ;  /* 0x00000004080e08a5 */ /* 0x004fe6000f8e020e */
[----:B------:R-:W2:Y:S03]  /*4710*/  @!UP0 LDCU UR8, c[0x0][0x880] ;  /* 0x00011000ff0887ac */ /* 0x000ea60008000800 */
[----:B------:R-:W-:Y:S01]  /*4720*/  IMAD.U32 R8, RZ, RZ, UR14 ;  /* 0x0000000eff087e24 */ /* 0x000fe2000f8e00ff */
[----:B------:R-:W-:Y:S05]  /*4730*/  MOV R9, UR15 ;  /* 0x0000000f00097c02 */ /* 0x000fea0008000f00 */
[----:B-----5:R4:W5:Y:S02]  /*4740*/  @P0 LDG.E R49, desc[UR46][R8.64] ;  /* 0x0000002e08310981 */ /* 0x020964000c1e1900 */
[----:B--2-4-:R-:W-:Y:S07]  /*4750*/  @!P0 IMAD.U32 R49, RZ, RZ, UR8 ;  /* 0x00000008ff318e24 */ /* 0x014fee000f8e00ff */
.L_x_89:
[----:B-----5:R-:W-:Y:S01]  /*4760*/  @!P2 FSETP.EQ.AND P0, PT, R49, RZ, PT ;  /* 0x000000ff3100a20b */ /* 0x020fe20003f02000 */
[----:B------:R-:W-:Y:S01]  /*4770*/  @!UPT UIADD3 URZ, UPT, UPT, URZ, URZ, URZ ;  /* 0x000000fffffff290 */ /* 0x000fe2000fffe0ff */
[----:B------:R-:W-:Y:S11]  /*4780*/  @!P2 BRA `(.L_x_90) ;  /* 0x000000000014a947 */ /* 0x000ff60003800000 */
[----:B------:R-:W-:Y:S02]  /*4790*/  LOP3.LUT P2, RZ, R92, 0xff, RZ, 0xc0, !PT ;  /* 0x000000ff5cff7812 */ /* 0x000fe4000784c0ff */
[----:B------:R-:W-:Y:S04]  /*47a0*/  PLOP3.LUT P0, PT, PT, PT, UP0, 0x80, 0x8 ;  /* 0x000000000008781c */ /* 0x000fe80003f0f008 */
[----:B------:R-:W-:Y:S07]  /*47b0*/  PLOP3.LUT P0, PT, P0, PT, PT, 0x8, 0x80 ;  /* 0x000000000080781c */ /* 0x000fee000070e170 */
[----:B------:R-:W-:Y:S11]  /*47c0*/  @P2 FSETP.EQ.AND P0, PT, R49, RZ, PT ;  /* 0x000000ff3100220b */ /* 0x000ff60003f02000 */
[----:B------:R-:W-:Y:S02]  /*47d0*/  @!UPT UIADD3 URZ, UPT, UPT, URZ, URZ, URZ ;  /* 0x000000fffffff290 */ /* 0x000fe4000fffe0ff */
.L_x_90:
[----:B------:R-:W-:Y:S01]  /*47e0*/  ULEA UR15, UR13, UR6, 0x3 ;  /* 0x000000060d0f7291 */ /* 0x000fe2000f8e18ff */
[----:B------:R-:W-:Y:S02]  /*47f0*/  SHF.L.U32 R9, R29, 0x1f, RZ ;  /* 0x0000001f1d097819 */ /* 0x000fe400000006ff */
[----:B------:R-:W-:Y:S04]  /*4800*/  ELECT P4, URZ, PT ;  /* 0x0000000000ff782f */ /* 0x000fe80003880000 */
[----:B------:R-:W-:Y:S02]  /*4810*/  PLOP3.LUT P4, PT, P0, P4, PT, 0xf2, 0x2f ;  /* 0x00000000002f781c */ /* 0x000fe40000789e72 */
[----:B------:R-:W4:Y:S11]  /*4820*/  SYNCS.PHASECHK.TRANS64.TRYWAIT P2, [UR15+0x48], R9 ;  /* 0x00004809ff0075a7 */ /* 0x000f36000804110f */
[----:B-1----:R-:W-:Y:S05]  /*4830*/  @!P4 IADD3 R8, P0, PT, R30, 0x580, RZ ;  /* 0x000005801e08c810 */ /* 0x002fea0007f1e0ff */
[----:B--2---:R-:W-:Y:S01]  /*4840*/  @!P4 IMAD.X R2, RZ, RZ, R31, P0 ;  /* 0x000000ffff02c224 */ /* 0x004fe200000e061f */
[----:B----4-:R-:W-:Y:S07]  /*4850*/  @!P2 BRA `(.L_x_91) ;  /* 0x0000003800c4a947 */ /* 0x010fee0003800000 */
.L_x_163:
[----:B------:R-:W2:Y:S01]  /*4860*/  LDC.64 R12, c[0x0][0xb18] ;  /* 0x0002c600ff0c7b82 */ /* 0x000ea20000000a00 */
[----:B------:R-:W-:Y:S01]  /*4870*/  @!P4 R2UR UR8, R2 ;  /* 0x000000000208c2ca */ /* 0x000fe200000e0000 */
[----:B------:R-:W-:Y:S01]  /*4880*/  VOTEU.ALL UP2, P4 ;  /* 0x0000000000ff7886 */ /* 0x000fe20002040000 */
[----:B------:R-:W-:Y:S01]  /*4890*/  @!P4 R2UR UR9, R8 ;  /* 0x000000000809c2ca */ /* 0x000fe200000e0000 */
[----:B------:R-:W-:Y:S01]  /*48a0*/  VOTEU.ALL UP1, P4 ;  /* 0x0000000000ff7886 */ /* 0x000fe20002020000 */
[----:B-1----:R-:W-:Y:S03]  /*48b0*/  @!P4 IMAD.MOV.U32 R0, RZ, RZ, 0x2000 ;  /* 0x00002000ff00c424 */ /* 0x002fe600078e00ff */
[----:B------:R-:W1:Y:S01]  /*48c0*/  @!P1 LDC R2, c[0x0][0xb0c] ;  /* 0x0002c300ff029b82 */ /* 0x000e620000000800 */
[----:B------:R-:W-:Y:S01]  /*48d0*/  UMOV UR20, 0x0 ;  /* 0x0000000000147882 */ /* 0x000fe20000000000 */
[----:B------:R-:W-:Y:S01]  /*48e0*/  UMOV UR21, 0x10000000 ;  /* 0x1000000000157882 */ /* 0x000fe20000000000 */
[----:B------:R-:W-:Y:S01]  /*48f0*/  UMOV UR12, UR36 ;  /* 0x00000024000c7c82 */ /* 0x000fe20008000000 */
[----:B------:R-:W-:Y:S01]  /*4900*/  UIADD3 UR14, UPT, UPT, UR13, 0x1, URZ ;  /* 0x000000010d0e7890 */ /* 0x000fe2000fffe0ff */
[----:B------:R-:W-:Y:S01]  /*4910*/  @P3 SHF.R.U32.HI R26, RZ, 0x10, R21 ;  /* 0x00000010ff1a3819 */ /* 0x000fe20000011615 */
[----:B------:R-:W-:Y:S02]  /*4920*/  VIADD R28, R28, 0x1 ;  /* 0x000000011c1c7836 */ /* 0x000fe40000000000 */
[----:B------:R-:W-:Y:S01]  /*4930*/  IMAD.U32 R9, RZ, RZ, UR8 ;  /* 0x00000008ff097e24 */ /* 0x000fe2000f8e00ff */
[----:B------:R-:W-:Y:S01]  /*4940*/  @!UP2 ULEA UR8, UR13, UR6, 0xd ;  /* 0x000000060d08a291 */ /* 0x000fe2000f8e68ff */
[----:B------:R-:W-:Y:S01]  /*4950*/  IMAD.U32 R8, RZ, RZ, UR9 ;  /* 0x00000009ff087e24 */ /* 0x000fe2000f8e00ff */
[----:B------:R-:W-:Y:S02]  /*4960*/  UIADD3 UR9, UPT, UPT, UR15, 0x30, URZ ;  /* 0x000000300f097890 */ /* 0x000fe4000fffe0ff */
[----:B------:R-:W-:Y:S01]  /*4970*/  @!P4 R2UR UR19, R9 ;  /* 0x000000000913c2ca */ /* 0x000fe200000e0000 */
[----:B------:R-:W-:Y:S01]  /*4980*/  @!UP2 UIADD3 UR8, UPT, UPT, UR8, 0x200, URZ ;  /* 0x000002000808a890 */ /* 0x000fe2000fffe0ff */
[----:B------:R-:W-:Y:S01]  /*4990*/  @!P4 R2UR UR18, R8 ;  /* 0x000000000812c2ca */ /* 0x000fe200000e0000 */
[----:B------:R-:W-:Y:S01]  /*49a0*/  UISETP.NE.AND UP5, UPT, UR14, 0x3, UPT ;  /* 0x000000030e00788c */ /* 0x000fe2000bfa5270 */
[----:B------:R-:W4:Y:S01]  /*49b0*/  LDC.64 R8, c[0x0][0xb10] ;  /* 0x0002c400ff087b82 */ /* 0x000f220000000a00 */
[----:B------:R-:W-:Y:S02]  /*49c0*/  UPRMT UR16, UR37, 0x654, UR9 ;  /* 0x0000065425107896 */ /* 0x000fe40008000009 */
[----:B------:R-:W-:Y:S02]  /*49d0*/  USEL UR17, URZ, 0x1, UP5 ;  /* 0x00000001ff117887 */ /* 0x000fe4000a800000 */
[----:B------:R-:W-:Y:S04]  /*49e0*/  USEL UR14, UR14, URZ, UP5 ;  /* 0x000000ff0e0e7287 */ /* 0x000fe8000a800000 */
[----:B------:R-:W-:Y:S01]  /*49f0*/  ULEA UR13, UR14, UR6, 0x3 ;  /* 0x000000060e0d7291 */ /* 0x000fe2000f8e18ff */
[----:B------:R-:W-:Y:S01]  /*4a00*/  LOP3.LUT R29, R29, UR17, RZ, 0x3c, !PT ;  /* 0x000000111d1d7c12 */ /* 0x000fe2000f8e3cff */
[----:B------:R1:W-:Y:S01]  /*4a10*/  @!UP1 UTMALDG.3D [UR8], [UR18], desc[UR20] ;  /* 0x00001408120095b4 */ /* 0x0003e20008011000 */
[----:B------:R5:W-:Y:S02]  /*4a20*/  @!P4 SYNCS.ARRIVE.TRANS64.RED.A0TR RZ, [UR15+0x30], R0 ;  /* 0x00003000ffffc9a7 */ /* 0x000be4000830040f */
[----:B------:R-:W-:Y:S01]  /*4a30*/  SHF.L.U32 R14, R29, 0x1f, RZ ;  /* 0x0000001f1d0e7819 */ /* 0x000fe200000006ff */
[C---:B----4-:R-:W-:Y:S01]  /*4a40*/  @!P1 IMAD.HI.U32 R8, R11.reuse, R8, RZ ;  /* 0x000000080b089227 */ /* 0x050fe200078e00ff */
[----:B--2---:R-:W-:Y:S02]  /*4a50*/  @!P1 ISETP.NE.AND P0, PT, R12, 0x1, PT ;  /* 0x000000010c00980c */ /* 0x004fe40003f05270 */
[----:B-1----:R-:W-:Y:S01]  /*4a60*/  @!P1 ISETP.NE.AND P2, PT, R2, 0x1, PT ;  /* 0x000000010200980c */ /* 0x002fe20003f45270 */
[----:B------:R-:W-:Y:S01]  /*4a70*/  SYNCS.ARRIVE.TRANS64.RED.A1T0 RZ, [UR16], RZ ;  /* 0x000000ffffff79a7 */ /* 0x000fe20008100410 */
[C---:B------:R-:W-:Y:S01]  /*4a80*/  @!P1 IMAD.HI.U32 R13, R10.reuse, R13, RZ ;  /* 0x0000000d0a0d9227 */ /* 0x040fe200078e00ff */
[----:B------:R-:W-:Y:S04]  /*4a90*/  @!P1 SHF.R.U32.HI R8, RZ, R9, R8 ;  /* 0x00000009ff089219 */ /* 0x000fe80000011608 */
[----:B------:R-:W-:Y:S01]  /*4aa0*/  @!P1 SEL R8, R11, R8, !P2 ;  /* 0x000000080b089207 */ /* 0x000fe20005000000 */
[----:B------:R-:W1:Y:S01]  /*4ab0*/  SYNCS.PHASECHK.TRANS64.TRYWAIT P5, [UR13+0x48], R14 ;  /* 0x0000480eff0075a7 */ /* 0x000e6200080a110d */
[----:B-----5:R-:W2:Y:S02]  /*4ac0*/  @!P1 LDC R0, c[0x0][0xb20] ;  /* 0x0002c800ff009b82 */ /* 0x020ea40000000800 */
[----:B--2---:R-:W-:Y:S04]  /*4ad0*/  @!P1 SHF.R.U32.HI R0, RZ, R0, R13 ;  /* 0x00000000ff009219 */ /* 0x004fe8000001160d */
[----:B------:R-:W-:Y:S05]  /*4ae0*/  @!P1 SEL R9, R10, R0, !P0 ;  /* 0x000000000a099207 */ /* 0x000fea0004000000 */
[----:B------:R-:W-:Y:S02]  /*4af0*/  @!P1 IMAD.IADD R0, R9, 0x1, -R8 ;  /* 0x0000000109009824 */ /* 0x000fe400078e0a08 */
[----:B------:R-:W-:Y:S02]  /*4b00*/  @!P1 IMAD.IADD R8, R8, 0x1, -R9 ;  /* 0x0000000108089824 */ /* 0x000fe400078e0a09 */
[----:B------:R-:W-:Y:S02]  /*4b10*/  @!P1 IMAD R11, R0, R2, R11 ;  /* 0x00000002000b9224 */ /* 0x000fe400078e020b */
[----:B------:R-:W-:Y:S01]  /*4b20*/  @!P1 IMAD R10, R8, R12, R10 ;  /* 0x0000000c080a9224 */ /* 0x000fe200078e020a */
[----:B-1----:R-:W-:Y:S06]  /*4b30*/  @!P5 BRA `(.L_x_92) ;  /* 0x000000380024d947 */ /* 0x002fec0003800000 */
.L_x_165:
[----:B------:R-:W-:Y:S01]  /*4b40*/  @!P4 IADD3 R2, P0, PT, R30, 0x580, RZ ;  /* 0x000005801e02c810 */ /* 0x000fe20007f1e0ff */
[----:B------:R-:W-:Y:S01]  /*4b50*/  UMOV UR18, 0x0 ;  /* 0x0000000000127882 */ /* 0x000fe20000000000 */
[----:B------:R-:W-:Y:S01]  /*4b60*/  UMOV UR19, 0x10000000 ;  /* 0x1000000000137882 */ /* 0x000fe20000000000 */
[----:B------:R-:W-:Y:S01]  /*4b70*/  VOTEU.ALL UP1, P4 ;  /* 0x0000000000ff7886 */ /* 0x000fe20002020000 */
[----:B------:R-:W-:Y:S01]  /*4b80*/  @!P4 R2UR UR9, R2 ;  /* 0x000000000209c2ca */ /* 0x000fe200000e0000 */
[----:B-1----:R-:W-:Y:S01]  /*4b90*/  @!P4 IMAD.X R0, RZ, RZ, R31, P0 ;  /* 0x000000ffff00c224 */ /* 0x002fe200000e061f */
[----:B------:R-:W-:Y:S01]  /*4ba0*/  UMOV UR12, UR36 ;  /* 0x00000024000c7c82 */ /* 0x000fe20008000000 */
[----:B------:R-:W-:Y:S01]  /*4bb0*/  @P3 R2UR UR36, R26 ;  /* 0x000000001a2432ca */ /* 0x000fe200000e0000 */
[----:B------:R-:W-:Y:S01]  /*4bc0*/  @!UP1 ULEA UR15, UR14, UR6, 0xd ;  /* 0x000000060e0f9291 */ /* 0x000fe2000f8e68ff */
[----:B------:R-:W-:Y:S01]  /*4bd0*/  ISETP.NE.AND P0, PT, R28, 0x2, PT ;  /* 0x000000021c00780c */ /* 0x000fe20003f05270 */
[----:B------:R-:W-:Y:S01]  /*4be0*/  @!UP1 UIADD3 UR10, UPT, UPT, UR10, 0x20, URZ ;  /* 0x000000200a0a9890 */ /* 0x000fe2000fffe0ff */
[----:B------:R-:W-:Y:S01]  /*4bf0*/  @!P4 R2UR UR8, R0 ;  /* 0x000000000008c2ca */ /* 0x000fe200000e0000 */
[----:B------:R-:W-:Y:S01]  /*4c00*/  IMAD.IADD R15, R10, 0x1, R90 ;  /* 0x000000010a0f7824 */ /* 0x000fe200078e025a */
[----:B------:R-:W-:Y:S01]  /*4c10*/  SEL R0, RZ, 0x1, P0 ;  /* 0x00000001ff007807 */ /* 0x000fe20000000000 */
[----:B------:R-:W-:Y:S01]  /*4c20*/  IMAD.IADD R14, R11, 0x1, R91 ;  /* 0x000000010b0e7824 */ /* 0x000fe200078e025b */
[----:B------:R-:W-:Y:S02]  /*4c30*/  SEL R28, R28, RZ, P0 ;  /* 0x000000ff1c1c7207 */ /* 0x000fe40000000000 */
[----:B------:R-:W-:Y:S01]  /*4c40*/  IMAD.U32 R8, RZ, RZ, UR9 ;  /* 0x00000009ff087e24 */ /* 0x000fe2000f8e00ff */
[----:B------:R-:W-:Y:S01]  /*4c50*/  UIADD3 UR9, UPT, UPT, UR13, 0x30, URZ ;  /* 0x000000300d097890 */ /* 0x000fe2000fffe0ff */
[----:B------:R-:W-:Y:S03]  /*4c60*/  LOP3.LUT R27, R27, R0, RZ, 0x3c, !PT ;  /* 0x000000001b1b7212 */ /* 0x000fe600078e3cff */
[----:B------:R-:W-:Y:S02]  /*4c70*/  @!P4 R2UR UR16, R8 ;  /* 0x000000000810c2ca */ /* 0x000fe400000e0000 */
[----:B------:R-:W-:Y:S01]  /*4c80*/  IMAD.U32 R9, RZ, RZ, UR8 ;  /* 0x00000008ff097e24 */ /* 0x000fe2000f8e00ff */
[----:B------:R-:W-:Y:S01]  /*4c90*/  @!UP1 UIADD3 UR8, UPT, UPT, UR15, 0x200, URZ ;  /* 0x000002000f089890 */ /* 0x000fe2000fffe0ff */
[----:B------:R-:W-:Y:S01]  /*4ca0*/  VOTEU.ALL UP1, P4 ;  /* 0x0000000000ff7886 */ /* 0x000fe20002020000 */
[----:B------:R-:W-:Y:S02]  /*4cb0*/  UPRMT UR15, UR37, 0x654, UR9 ;  /* 0x00000654250f7896 */ /* 0x000fe40008000009 */
[----:B------:R-:W-:Y:S11]  /*4cc0*/  @!P4 R2UR UR17, R9 ;  /* 0x000000000911c2ca */ /* 0x000ff600000e0000 */
[----:B------:R-:W-:Y:S02]  /*4cd0*/  @!UPT UIADD3 URZ, UPT, UPT, URZ, URZ, URZ ;  /* 0x000000fffffff290 */ /* 0x000fe4000fffe0ff */
[----:B------:R2:W-:Y:S01]  /*4ce0*/  @!UP1 UTMALDG.3D [UR8], [UR16], desc[UR18] ;  /* 0x00001208100095b4 */ /* 0x0005e20008011000 */
[----:B------:R2:W-:Y:S01]  /*4cf0*/  @!P4 SYNCS.ARRIVE.TRANS64.RED.A0TR RZ, [UR13+0x30], R25 ;  /* 0x00003019ffffc9a7 */ /* 0x0005e2000830040d */
[----:B------:R-:W-:Y:S04]  /*4d00*/  UIADD3 UR13, UPT, UPT, UR14, 0x1, URZ ;  /* 0x000000010e0d7890 */ /* 0x000fe8000fffe0ff */
[----:B------:R-:W-:Y:S04]  /*4d10*/  UISETP.NE.AND UP1, UPT, UR13, 0x3, UPT ;  /* 0x000000030d00788c */ /* 0x000fe8000bf25270 */
[----:B------:R-:W-:Y:S02]  /*4d20*/  USEL UR14, URZ, 0x1, UP1 ;  /* 0x00000001ff0e7887 */ /* 0x000fe40008800000 */
[----:B------:R-:W-:Y:S02]  /*4d30*/  USEL UR13, UR13, URZ, UP1 ;  /* 0x000000ff0d0d7287 */ /* 0x000fe40008800000 */
[----:B------:R-:W-:Y:S02]  /*4d40*/  UPLOP3.LUT UP1, UPT, UPT, UPT, UPT, 0x80, 0x8 ;  /* 0x000000000008789c */ /* 0x000fe40003f2f070 */
[----:B------:R-:W-:Y:S01]  /*4d50*/  LOP3.LUT R29, R29, UR14, RZ, 0x3c, !PT ;  /* 0x0000000e1d1d7c12 */ /* 0x000fe2000f8e3cff */
[----:B------:R-:W-:Y:S01]  /*4d60*/  SYNCS.ARRIVE.TRANS64.RED.A1T0 RZ, [UR15], RZ ;  /* 0x000000ffffff79a7 */ /* 0x000fe2000810040f */
[----:B------:R-:W-:Y:S07]  /*4d70*/  @P3 BRA `(.L_x_93) ;  /* 0xfffffff4001c3947 */ /* 0x000fee000383ffff */
[----:B------:R-:W-:Y:S01]  /*4d80*/  UIADD3 UR6, UPT, UPT, UR6, 0x48, URZ ;  /* 0x0000004806067890 */ /* 0x000fe2000fffe0ff */
[----:B------:R-:W-:-:S03]  /*4d90*/  SHF.L.U32 R2, R29, 0x1f, RZ ;  /* 0x0000001f1d027819 */ /* 0x000fc600000006ff */
[----:B------:R-:W-:-:S09]  /*4da0*/  ULEA UR4, UR13, UR6, 0x3 ;  /* 0x000000060d047291 */ /* 0x000fd2000f8e18ff */
[----:B------:R-:W1:Y:S02]  /*4db0*/  SYNCS.PHASECHK.TRANS64.TRYWAIT P0, [UR4], R2 ;  /* 0x00000002ff0075a7 */ /* 0x000e640008001104 */
[----:B-1----:R-:W-:Y:S05]  /*4dc0*/  @!P0 BRA `(.L_x_94) ;  /* 0x0000003400988947 */ /* 0x002fea0003800000 */
.L_x_167:
        /* <DEDUP_REMOVED lines=9> */
.L_x_169:
[----:B------:R-:W-:-:S04]  /*4e60*/  UIADD3 UR5, UPT, UPT, UR5, 0x1, URZ ;  /* 0x0000000105057890 */ /* 0x000fc8000fffe0ff */
[----:B------:R-:W-:-:S04]  /*4e70*/  UISETP.NE.AND UP0, UPT, UR5, 0x3, UPT ;  /* 0x000000030500788c */ /* 0x000fc8000bf05270 */
[----:B------:R-:W-:Y:S02]  /*4e80*/  USEL UR4, URZ, 0x1, UP0 ;  /* 0x00000001ff047887 */ /* 0x000fe40008000000 */
[----:B------:R-:W-:-:S04]  /*4e90*/  USEL UR5, UR5, URZ, UP0 ;  /* 0x000000ff05057287 */ /* 0x000fc80008000000 */
[----:B------:R-:W-:Y:S01]  /*4ea0*/  ULEA UR5, UR5, UR6, 0x3 ;  /* 0x0000000605057291 */ /* 0x000fe2000f8e18ff */
[----:B-1----:R-:W-:-:S04]  /*4eb0*/  LOP3.LUT R2, R29, UR4, RZ, 0x3c, !PT ;  /* 0x000000041d027c12 */ /* 0x002fc8000f8e3cff */
[----:B------:R-:W-:Y:S01]  /*4ec0*/  SHF.L.U32 R2, R2, 0x1f, RZ ;  /* 0x0000001f02027819 */ /* 0x000fe200000006ff */
[----:B------:R-:W-:-:S07]  /*4ed0*/  IMAD.U32 R0, RZ, RZ, UR5 ;  /* 0x00000005ff007e24 */ /* 0x000fce000f8e00ff */
.L_x_96:
[----:B-1----:R1:W4:Y:S02]  /*4ee0*/  SYNCS.PHASECHK.TRANS64.TRYWAIT P0, [R0+URZ], R2 ;  /* 0x00000002000075a7 */ /* 0x00232400080011ff */
[----:B----4-:R-:W-:Y:S05]  /*4ef0*/  @!P0 NANOSLEEP.SYNCS 0x989680 ;  /* 0x009896800000895d */ /* 0x010fea0003900000 */
[----:B------:R-:W4:Y:S02]  /*4f00*/  @!P0 SYNCS.PHASECHK.TRANS64 P0, [R0+URZ], R2 ;  /* 0x00000002000085a7 */ /* 0x000f2400080010ff */
[----:B--2-4-:R-:W-:Y:S05]  /*4f10*/  @P0 EXIT ;  /* 0x000000000000094d */ /* 0x014fea0003800000 */
[----:B------:R-:W-:Y:S05]  /*4f20*/  BRA `(.L_x_96) ;  /* 0xfffffffc00ec7947 */ /* 0x000fea000383ffff */
.L_x_84:
[----:B------:R-:W-:-:S06]  /*4f30*/  UISETP.GE.AND UP1, UPT, UR10, 0x4, UPT ;  /* 0x000000040a00788c */ /* 0x000fcc000bf26270 */
[----:B------:R-:W-:-:S13]  /*4f40*/  PLOP3.LUT P0, PT, PT, PT, UP1, 0x80, 0x8 ;  /* 0x000000000008781c */ /* 0x000fda0003f0f018 */
[----:B------:R-:W-:Y:S05]  /*4f50*/  @!P0 EXIT ;  /* 0x000000000000894d */ /* 0x000fea0003800000 */
[----:B------:R-:W-:Y:S01]  /*4f60*/  BAR.SYNC.DEFER_BLOCKING 0x6, 0xa0 ;  /* 0x0182800000007b1d */ /* 0x000fe20000010000 */
[C---:B------:R-:W-:Y:S01]  /*4f70*/  IMAD.SHL.U32 R2, R97.reuse, 0x20, RZ ;  /* 0x0000002061027824 */ /* 0x040fe200078e00ff */
[C---:B------:R-:W-:Y:S01]  /*4f80*/  LOP3.LUT R98, R97.reuse, 0x2, RZ, 0xc0, !PT ;  /* 0x0000000261627812 */ /* 0x040fe200078ec0ff */
[C---:B------:R-:W-:Y:S01]  /*4f90*/  IMAD.SHL.U32 R103, R97.reuse, 0x4, RZ ;  /* 0x0000000461677824 */ /* 0x040fe200078e00ff */
[C---:B------:R-:W-:Y:S01]  /*4fa0*/  LOP3.LUT R104, R97.reuse, 0x60, RZ, 0xc0, !PT ;  /* 0x0000006061687812 */ /* 0x040fe200078ec0ff */
[C---:B------:R-:W-:Y:S01]  /*4fb0*/  IMAD.U32 R46, R97.reuse, 0x10000, RZ ;  /* 0x00010000612e7824 */ /* 0x040fe200078e00ff */
[----:B------:R-:W-:Y:S02]  /*4fc0*/  UMOV UR48, 0x400 ;  /* 0x0000040000307882 */ /* 0x000fe40000000000 */
[----:B------:R-:W1:Y:S01]  /*4fd0*/  LDC R95, c[0x0][0x370] ;  /* 0x0000dc00ff5f7b82 */ /* 0x000e620000000800 */
[----:B------:R-:W-:Y:S01]  /*4fe0*/  ULEA UR48, UR37, UR48, 0x18 ;  /* 0x0000003025307291 */ /* 0x000fe2000f8ec0ff */
[----:B------:R-:W-:Y:S01]  /*4ff0*/  LOP3.LUT R3, R2, 0xc0, RZ, 0xc0, !PT ;  /* 0x000000c002037812 */ /* 0x000fe200078ec0ff */
[----:B------:R-:W-:Y:S01]  /*5000*/  IMAD.MOV.U32 R45, RZ, RZ, RZ ;  /* 0x000000ffff2d7224 */ /* 0x000fe200078e00ff */
[----:B------:R-:W-:Y:S01]  /*5010*/  LOP3.LUT R97, R97, 0x4, RZ, 0xc0, !PT ;  /* 0x0000000461617812 */ /* 0x000fe200078ec0ff */
[----:B------:R-:W-:Y:S01]  /*5020*/  UIADD3 UR52, UPT, UPT, UR48, 0x200, URZ ;  /* 0x0000020030347890 */ /* 0x000fe2000fffe0ff */
[----:B------:R-:W-:-:S02]  /*5030*/  LOP3.LUT R103, R3, 0x18, R103, 0xf8, !PT ;  /* 0x0000001803677812 */ /* 0x000fc400078ef867 */
[----:B------:R-:W-:Y:S01]  /*5040*/  CS2R R100, SRZ ;  /* 0x0000000000647805 */ /* 0x000fe2000001ff00 */
[----:B------:R-:W2:Y:S01]  /*5050*/  LDC R42, c[0x0][0xb0c] ;  /* 0x0002c300ff2a7b82 */ /* 0x000ea20000000800 */
[----:B------:R-:W-:Y:S01]  /*5060*/  LOP3.LUT R46, R46, 0x600000, RZ, 0xc0, !PT ;  /* 0x006000002e2e7812 */ /* 0x000fe200078ec0ff */
[----:B------:R-:W-:Y:S01]  /*5070*/  IMAD.MOV.U32 R108, RZ, RZ, RZ ;  /* 0x000000ffff6c7224 */ /* 0x000fe200078e00ff */
[----:B------:R-:W-:Y:S01]  /*5080*/  IADD3 R102, PT, PT, -R97, 0x2, RZ ;  /* 0x0000000261667810 */ /* 0x000fe20007ffe1ff */
[----:B------:R-:W-:Y:S01]  /*5090*/  IMAD.MOV R98, RZ, RZ, -R98 ;  /* 0x000000ffff627224 */ /* 0x000fe200078e0a62 */
[----:B------:R-:W-:Y:S01]  /*50a0*/  LOP3.LUT R103, R103, 0xf20, R2, 0xf8, !PT ;  /* 0x00000f2067677812 */ /* 0x000fe200078ef802 */
[----:B------:R-:W-:Y:S01]  /*50b0*/  IMAD.MOV R97, RZ, RZ, -R97 ;  /* 0x000000ffff617224 */ /* 0x000fe200078e0a61 */
[----:B------:R-:W3:Y:S01]  /*50c0*/  LDCU.64 UR54, c[0x0][0x348] ;  /* 0x00006900ff3677ac */ /* 0x000ee20008000a00 */
[----:B------:R-:W4:Y:S01]  /*50d0*/  LDC R93, c[0x0][0xb20] ;  /* 0x0002c800ff5d7b82 */ /* 0x000f220000000800 */
[----:B------:R-:W3:Y:S01]  /*50e0*/  LDS R0, [UR48+0x120] ;  /* 0x00012030ff007984 */ /* 0x000ee20008000800 */
[----:B------:R-:W-:Y:S01]  /*50f0*/  IMAD.SHL.U32 R102, R102, 0x10, RZ ;  /* 0x0000001066667824 */ /* 0x000fe200078e00ff */
[----:B------:R-:W-:Y:S01]  /*5100*/  LEA R103, R103, UR52, 0x1 ;  /* 0x0000003467677c11 */ /* 0x000fe2000f8e08ff */
[----:B------:R-:W-:Y:S01]  /*5110*/  UMOV UR51, 0x1 ;  /* 0x0000000100337882 */ /* 0x000fe20000000000 */
[----:B------:R-:W-:Y:S01]  /*5120*/  UMOV UR56, URZ ;  /* 0x000000ff00387c82 */ /* 0x000fe20008000000 */
[----:B------:R-:W1:Y:S02]  /*5130*/  LDCU.64 UR38, c[0x0][0x888] ;  /* 0x00011100ff2677ac */ /* 0x000e640008000a00 */
[----:B------:R-:W1:Y:S01]  /*5140*/  LDC R41, c[0x0][0xb30] ;  /* 0x0002cc00ff297b82 */ /* 0x000e620000000800 */
[----:B------:R-:W1:Y:S01]  /*5150*/  LDCU.64 UR44, c[0x0][0x890] ;  /* 0x00011200ff2c77ac */ /* 0x000e620008000a00 */
[----:B------:R-:W-:Y:S01]  /*5160*/  UMOV UR50, URZ ;  /* 0x000000ff00327c82 */ /* 0x000fe20008000000 */
[----:B------:R-:W-:-:S05]  /*5170*/  UMOV UR49, URZ ;  /* 0x000000ff00317c82 */ /* 0x000fca0008000000 */
[----:B------:R-:W1:Y:S08]  /*5180*/  LDC.64 R88, c[0x0][0xb10] ;  /* 0x0002c400ff587b82 */ /* 0x000e700000000a00 */
[----:B------:R-:W1:Y:S08]  /*5190*/  LDC.64 R38, c[0x0][0xb18] ;  /* 0x0002c600ff267b82 */ /* 0x000e700000000a00 */
[----:B------:R-:W1:Y:S08]  /*51a0*/  LDC.64 R36, c[0x0][0xb28] ;  /* 0x0002ca00ff247b82 */ /* 0x000e700000000a00 */
[----:B------:R-:W1:Y:S01]  /*51b0*/  LDC.64 R86, c[0x0][0x8b0] ;  /* 0x00022c00ff567b82 */ /* 0x000e620000000a00 */
[----:B---3--:R-:W-:-:S07]  /*51c0*/  IMAD.IADD R46, R0, 0x1, R46 ;  /* 0x00000001002e7824 */ /* 0x008fce00078e022e */
[----:B------:R-:W3:Y:S08]  /*51d0*/  LDC.64 R84, c[0x0][0x8a8] ;  /* 0x00022a00ff547b82 */ /* 0x000ef00000000a00 */
[----:B--2-4-:R-:W1:Y:S02]  /*51e0*/  LDC R94, c[0x0][0x374] ;  /* 0x0000dd00ff5e7b82 */ /* 0x014e640000000800 */
.L_x_127:
[----:B------:R-:W-:Y:S02]  /*51f0*/  LEA R0, R108, UR48, 0x3 ;  /* 0x000000306c007c11 */ /* 0x000fe4000f8e18ff */
[----:B------:R-:W-:Y:S02]  /*5200*/  SHF.L.U32 R2, R100, 0x1f, RZ ;  /* 0x0000001f64027819 */ /* 0x000fe400000006ff */
[----:B------:R-:W-:Y:S02]  /*5210*/  LEA R16, R108, UR48, 0x4 ;  /* 0x000000306c107c11 */ /* 0x000fe4000f8e20ff */
[----:B------:R-:W2:Y:S02]  /*5220*/  SYNCS.PHASECHK.TRANS64.TRYWAIT P0, [R0+URZ+0x70], R2 ;  /* 0x00007002000075a7 */ /* 0x000ea400080011ff */
[----:B--2---:R-:W-:Y:S05]  /*5230*/  @!P0 BRA `(.L_x_97) ;  /* 0x0000003000ac8947 */ /* 0x004fea0003800000 */
.L_x_170:
[----:B------:R-:W4:Y:S01]  /*5240*/  LDC.64 R10, c[0x0][0xb10] ;  /* 0x0002c400ff0a7b82 */ /* 0x000f220000000a00 */
[----:B------:R-:W3:Y:S01]  /*5250*/  LDS.128 R16, [R16+0x100] ;  /* 0x0001000010107984 */ /* 0x000ee20000000c00 */
[----:B-1----:R-:W-:Y:S01]  /*5260*/  ISETP.NE.AND P1, PT, R41, 0x1, PT ;  /* 0x000000012900780c */ /* 0x002fe20003f25270 */
[----:B--2---:R-:W-:Y:S01]  /*5270*/  VIADD R0, R0, 0x80 ;  /* 0x0000008000007836 */ /* 0x004fe20000000000 */
[----:B------:R-:W-:Y:S04]  /*5280*/  ISETP.GE.AND P0, PT, R40, 0x1, PT ;  /* 0x000000012800780c */ /* 0x000fe80003f06270 */
[----:B------:R-:W1:Y:S01]  /*5290*/  LDC.64 R8, c[0x0][0xb18] ;  /* 0x0002c600ff087b82 */ /* 0x000e620000000a00 */
[----:B------:R-:W-:Y:S01]  /*52a0*/  PRMT R0, RZ, 0x654, R0 ;  /* 0x00000654ff007816 */ /* 0x000fe20000000000 */
[----:B------:R-:W-:Y:S01]  /*52b0*/  @!PT LDS RZ, [RZ] ;  /* 0x00000000fffff984 */ /* 0x000fe20000000800 */
[----:B------:R-:W-:Y:S01]  /*52c0*/  @!PT LDS RZ, [RZ] ;  /* 0x00000000fffff984 */ /* 0x000fe20000000800 */
[----:B------:R-:W-:Y:S01]  /*52d0*/  @!PT LDS RZ, [RZ] ;  /* 0x00000000fffff984 */ /* 0x000fe20000000800 */
[----:B------:R-:W-:Y:S01]  /*52e0*/  @!PT LDS RZ, [RZ] ;  /* 0x00000000fffff984 */ /* 0x000fe20000000800 */
[----:B------:R2:W-:Y:S06]  /*52f0*/  MEMBAR.ALL.CTA ;  /* 0x0000000000007992 */ /* 0x0005ec0000008000 */
[----:B--2---:R-:W2:Y:S01]  /*5300*/  FENCE.VIEW.ASYNC.S ;  /* 0x00000000000073c6 */ /* 0x004ea20000000000 */
[----:B------:R-:W1:Y:S08]  /*5310*/  @!P1 LDC R12, c[0x0][0xb20] ;  /* 0x0002c800ff0c9b82 */ /* 0x000e700000000800 */
[----:B------:R-:W1:Y:S01]  /*5320*/  @!P1 LDC R7, c[0x0][0xb0c] ;  /* 0x0002c300ff079b82 */ /* 0x000e620000000800 */
[----:B--2---:R2:W-:Y:S01]  /*5330*/  SYNCS.ARRIVE.TRANS64.RED.A1T0 RZ, [R0+URZ], RZ ;  /* 0x000000ff00ff79a7 */ /* 0x0045e200081004ff */
[----:B---3--:R-:W-:Y:S04]  /*5340*/  LOP3.LUT P4, RZ, R18, 0x1, RZ, 0xc0, !PT ;  /* 0x0000000112ff7812 */ /* 0x008fe8000788c0ff */
[----:B------:R-:W-:Y:S09]  /*5350*/  P2R R105, PR, RZ, 0x10 ;  /* 0x00000010ff697803 */ /* 0x000ff20000000000 */
[----:B------:R-:W-:Y:S02]  /*5360*/  @P4 MOV R44, R16 ;  /* 0x00000010002c4202 */ /* 0x000fe40000000f00 */
[----:B------:R-:W-:Y:S01]  /*5370*/  @P4 LOP3.LUT R43, R17, 0xffff, RZ, 0xc0, !PT ;  /* 0x0000ffff112b4812 */ /* 0x000fe200078ec0ff */
[----:B--2-4-:R-:W-:Y:S06]  /*5380*/  @!P0 BRA `(.L_x_98) ;  /* 0x0000000000a48947 */ /* 0x014fec0003800000 */
[----:B------:R-:W-:Y:S01]  /*5390*/  IMAD.HI.U32 R0, R94, R39, RZ ;  /* 0x000000275e007227 */ /* 0x000fe200078e00ff */
[----:B------:R-:W-:Y:S02]  /*53a0*/  ISETP.NE.AND P0, PT, R38, 0x1, PT ;  /* 0x000000012600780c */ /* 0x000fe40003f05270 */
[----:B------:R-:W-:Y:S01]  /*53b0*/  ISETP.NE.AND P2, PT, R40, 0x1, PT ;  /* 0x000000012800780c */ /* 0x000fe20003f45270 */
[----:B------:R-:W-:Y:S01]  /*53c0*/  IMAD.HI.U32 R4, R95, R88, RZ ;  /* 0x000000585f047227 */ /* 0x000fe200078e00ff */
[----:B------:R-:W-:Y:S02]  /*53d0*/  SHF.R.U32.HI R0, RZ, R93, R0 ;  /* 0x0000005dff007219 */ /* 0x000fe40000011600 */
[----:B------:R-:W-:Y:S01]  /*53e0*/  ISETP.NE.AND P3, PT, R42, 0x1, PT ;  /* 0x000000012a00780c */ /* 0x000fe20003f65270 */
[----:B------:R-:W-:Y:S01]  /*53f0*/  IMAD.HI.U32 R6, R43, R39, RZ ;  /* 0x000000272b067227 */ /* 0x000fe200078e00ff */
[-C--:B------:R-:W-:Y:S02]  /*5400*/  SHF.R.U32.HI R4, RZ, R89.reuse, R4 ;  /* 0x00000059ff047219 */ /* 0x080fe40000011604 */
[----:B------:R-:W-:Y:S01]  /*5410*/  SEL R0, R94, R0, !P0 ;  /* 0x000000005e007207 */ /* 0x000fe20004000000 */
[----:B------:R-:W-:Y:S01]  /*5420*/  IMAD.HI.U32 R5, R44, R88, RZ ;  /* 0x000000582c057227 */ /* 0x000fe200078e00ff */
[----:B------:R-:W-:Y:S03]  /*5430*/  SEL R4, R95, R4, !P3 ;  /* 0x000000045f047207 */ /* 0x000fe60005800000 */
[-C--:B------:R-:W-:Y:S01]  /*5440*/  IMAD.HI.U32 R3, R0, R36.reuse, RZ ;  /* 0x0000002400037227 */ /* 0x080fe200078e00ff */
[----:B------:R-:W-:Y:S03]  /*5450*/  SHF.R.U32.HI R5, RZ, R89, R5 ;  /* 0x00000059ff057219 */ /* 0x000fe60000011605 */
[----:B------:R-:W-:Y:S01]  /*5460*/  IMAD.HI.U32 R2, R4, R36, RZ ;  /* 0x0000002404027227 */ /* 0x000fe200078e00ff */
[----:B------:R-:W-:Y:S02]  /*5470*/  @P2 SHF.R.U32.HI R0, RZ, R37, R3 ;  /* 0x00000025ff002219 */ /* 0x000fe40000011603 */
[----:B------:R-:W-:Y:S02]  /*5480*/  SHF.R.U32.HI R3, RZ, R93, R6 ;  /* 0x0000005dff037219 */ /* 0x000fe40000011606 */
[----:B------:R-:W-:Y:S01]  /*5490*/  @P2 SHF.R.U32.HI R4, RZ, R37, R2 ;  /* 0x00000025ff042219 */ /* 0x000fe20000011602 */
[----:B------:R-:W-:Y:S01]  /*54a0*/  IMAD R0, R40, R0, RZ ;  /* 0x0000000028007224 */ /* 0x000fe200078e02ff */
[----:B------:R-:W-:Y:S02]  /*54b0*/  SEL R3, R43, R3, !P0 ;  /* 0x000000032b037207 */ /* 0x000fe40004000000 */
[----:B------:R-:W-:Y:S01]  /*54c0*/  SEL R2, R44, R5, !P3 ;  /* 0x000000052c027207 */ /* 0x000fe20005800000 */
[----:B------:R-:W-:Y:S01]  /*54d0*/  IMAD R5, R40, R4, RZ ;  /* 0x0000000428057224 */ /* 0x000fe200078e02ff */
[C---:B------:R-:W-:Y:S01]  /*54e0*/  ISETP.GE.AND P0, PT, R3.reuse, R0, PT ;  /* 0x000000000300720c */ /* 0x040fe20003f06270 */
[C---:B------:R-:W-:Y:S03]  /*54f0*/  IMAD.HI.U32 R0, R3.reuse, R36, RZ ;  /* 0x0000002403007227 */ /* 0x040fe600078e00ff */
[C---:B------:R-:W-:Y:S02]  /*5500*/  ISETP.GE.OR P0, PT, R2.reuse, R5, P0 ;  /* 0x000000050200720c */ /* 0x040fe40000706670 */
[----:B------:R-:W-:Y:S04]  /*5510*/  SHF.R.U32.HI R0, RZ, R37, R0 ;  /* 0x00000025ff007219 */ /* 0x000fe80000011600 */
[C---:B------:R-:W-:Y:S05]  /*5520*/  SEL R6, R3.reuse, R0, !P2 ;  /* 0x0000000003067207 */ /* 0x040fea0005000000 */
        /* <DEDUP_REMOVED lines=14> */
[----:B------:R-:W-:Y:S07]  /*5610*/  IMAD R43, R3, R38, R43 ;  /* 0x00000026032b7224 */ /* 0x000fee00078e022b */
.L_x_98:
[----:B-1----:R-:W-:Y:S01]  /*5620*/  @!P1 ISETP.NE.AND P0, PT, R8, 0x1, PT ;  /* 0x000000010800980c */ /* 0x002fe20003f05270 */
[----:B------:R-:W-:Y:S01]  /*5630*/  @!P1 IMAD.HI.U32 R0, R44, R10, RZ ;  /* 0x0000000a2c009227 */ /* 0x000fe200078e00ff */
[----:B------:R-:W-:Y:S01]  /*5640*/  @!P1 ISETP.NE.AND P2, PT, R7, 0x1, PT ;  /* 0x000000010700980c */ /* 0x000fe20003f45270 */
[----:B------:R-:W-:Y:S01]  /*5650*/  ULOP3.LUT UP0, URZ, UR52, 0x1b0, URZ, 0xc0, !UPT ;  /* 0x000001b034ff7892 */ /* 0x000fe2000f80c0ff */
[----:B------:R-:W-:Y:S01]  /*5660*/  R2UR UR42, R14 ;  /* 0x000000000e2a72ca */ /* 0x000fe200000e0000 */
[----:B------:R-:W-:Y:S01]  /*5670*/  @!P1 IMAD.HI.U32 R2, R43, R9, RZ ;  /* 0x000000092b029227 */ /* 0x000fe200078e00ff */
[----:B------:R-:W-:Y:S02]  /*5680*/  @!P1 SHF.R.U32.HI R0, RZ, R11, R0 ;  /* 0x0000000bff009219 */ /* 0x000fe40000011600 */
[----:B------:R-:W-:Y:S01]  /*5690*/  R2UR UR41, R15 ;  /* 0x000000000f2972ca */ /* 0x000fe200000e0000 */
[----:B------:R-:W-:Y:S01]  /*56a0*/  VIADD R108, R108, 0x1 ;  /* 0x000000016c6c7836 */ /* 0x000fe20000000000 */
[----:B------:R-:W-:Y:S02]  /*56b0*/  @!P1 SHF.R.U32.HI R2, RZ, R12, R2 ;  /* 0x0000000cff029219 */ /* 0x000fe40000011602 */
[----:B------:R-:W-:Y:S02]  /*56c0*/  @!P1 SEL R3, R44, R0, !P2 ;  /* 0x000000002c039207 */ /* 0x000fe40005000000 */
[----:B------:R-:W-:Y:S02]  /*56d0*/  @!P1 SEL R2, R43, R2, !P0 ;  /* 0x000000022b029207 */ /* 0x000fe40004000000 */
[----:B------:R-:W-:Y:S01]  /*56e0*/  @P4 SHF.R.U32.HI R99, RZ, 0x10, R17 ;  /* 0x00000010ff634819 */ /* 0x000fe20000011611 */
[----:B------:R-:W-:Y:S02]  /*56f0*/  USHF.L.U32 UR42, UR42, 0x7, URZ ;  /* 0x000000072a2a7899 */ /* 0x000fe400080006ff */
[----:B------:R-:W-:Y:S02]  /*5700*/  @!P1 IMAD.IADD R0, R2, 0x1, -R3 ;  /* 0x0000000102009824 */ /* 0x000fe400078e0a03 */
[----:B------:R-:W-:Y:S01]  /*5710*/  @!P1 IMAD.IADD R2, R3, 0x1, -R2 ;  /* 0x0000000103029824 */ /* 0x000fe200078e0a02 */
[----:B------:R-:W-:Y:S01]  /*5720*/  USHF.L.U32 UR41, UR41, 0x6, URZ ;  /* 0x0000000629297899 */ /* 0x000fe200080006ff */
[----:B------:R-:W-:Y:S02]  /*5730*/  @!P1 IMAD R44, R0, R7, R44 ;  /* 0x00000007002c9224 */ /* 0x000fe400078e022c */
[----:B------:R-:W-:Y:S01]  /*5740*/  @!P1 IMAD R43, R2, R8, R43 ;  /* 0x00000008022b9224 */ /* 0x000fe200078e022b */
[----:B------:R-:W-:Y:S08]  /*5750*/  BRA.U !UP0, `(.L_x_99) ;  /* 0x00000001087c7547 */ /* 0x000ff0000b800000 */
[----:B------:R-:W1:Y:S01]  /*5760*/  LDCU.64 UR8, c[0x4][0x80] ;  /* 0x01001000ff0877ac */ /* 0x000e620008000a00 */
[----:B------:R-:W-:Y:S01]  /*5770*/  MOV R2, 0x0 ;  /* 0x0000000000027802 */ /* 0x000fe20000000f00 */
[----:B------:R-:W-:Y:S02]  /*5780*/  HFMA2 R12, -RZ, RZ, 0, 5.9604644775390625e-08 ;  /* 0x00000001ff0c7431 */ /* 0x000fe400000001ff */
[----:B------:R-:W-:Y:S01]  /*5790*/  IMAD.MOV.U32 R8, RZ, RZ, 0x70 ;  /* 0x00000070ff087424 */ /* 0x000fe200078e00ff */
[----:B------:R2:W3:Y:S01]  /*57a0*/  LDC.64 R14, c[0x4][R2] ;  /* 0x01000000020e7b82 */ /* 0x0004e20000000a00 */
[----:B------:R-:W4:Y:S01]  /*57b0*/  LDCU.64 UR6, c[0x4][0x88] ;  /* 0x01001100ff0677ac */ /* 0x000f220008000a00 */
[----:B------:R-:W-:Y:S01]  /*57c0*/  IMAD.MOV.U32 R13, RZ, RZ, RZ ;  /* 0x000000ffff0d7224 */ /* 0x000fe200078e00ff */
[----:B------:R-:W2:Y:S01]  /*57d0*/  LDCU.64 UR4, c[0x4][0x8] ;  /* 0x01000100ff0477ac */ /* 0x000ea20008000a00 */
[----:B-1----:R-:W-:Y:S01]  /*57e0*/  MOV R5, UR9 ;  /* 0x0000000900057c02 */ /* 0x002fe20008000f00 */
[----:B------:R-:W-:Y:S01]  /*57f0*/  IMAD.U32 R4, RZ, RZ, UR8 ;  /* 0x00000008ff047e24 */ /* 0x000fe2000f8e00ff */
[----:B----4-:R-:W-:Y:S01]  /*5800*/  MOV R7, UR7 ;  /* 0x0000000700077c02 */ /* 0x010fe20008000f00 */
[----:B------:R-:W-:Y:S01]  /*5810*/  IMAD.U32 R6, RZ, RZ, UR6 ;  /* 0x00000006ff067e24 */ /* 0x000fe2000f8e00ff */
[----:B--2---:R-:W-:Y:S01]  /*5820*/  MOV R11, UR5 ;  /* 0x00000005000b7c02 */ /* 0x004fe20008000f00 */
[----:B------:R-:W-:Y:S02]  /*5830*/  IMAD.U32 R10, RZ, RZ, UR4 ;  /* 0x00000004ff0a7e24 */ /* 0x000fe4000f8e00ff */
[----:B------:R-:W-:Y:S07]  /*5840*/  LEPC R20, `(.L_x_100) ;  /* 0x000000001014794e */ /* 0x000fee0000000000 */
[----:B---3-5:R-:W-:Y:S05]  /*5850*/  CALL.ABS.NOINC R14 ;  /* 0x000000000e007343 */ /* 0x028fea0003c00000 */
.L_x_100:
[----:B------:R-:W1:Y:S01]  /*5860*/  LDCU.64 UR8, c[0x4][0x80] ;  /* 0x01001000ff0877ac */ /* 0x000e620008000a00 */
[----:B------:R-:W2:Y:S01]  /*5870*/  LDC.64 R2, c[0x4][R2] ;  /* 0x0100000002027b82 */ /* 0x000ea20000000a00 */
[----:B------:R-:W-:Y:S02]  /*5880*/  HFMA2 R12, -RZ, RZ, 0, 5.9604644775390625e-08 ;  /* 0x00000001ff0c7431 */ /* 0x000fe400000001ff */
[----:B------:R-:W-:Y:S02]  /*5890*/  IMAD.MOV.U32 R8, RZ, RZ, 0x70 ;  /* 0x00000070ff087424 */ /* 0x000fe400078e00ff */
[----:B------:R-:W-:Y:S01]  /*58a0*/  IMAD.MOV.U32 R13, RZ, RZ, RZ ;  /* 0x000000ffff0d7224 */ /* 0x000fe200078e00ff */
[----:B------:R-:W3:Y:S01]  /*58b0*/  LDCU.64 UR6, c[0x4][0x88] ;  /* 0x01001100ff0677ac */ /* 0x000ee20008000a00 */
[----:B------:R-:W4:Y:S01]  /*58c0*/  LDCU.64 UR4, c[0x4][0x8] ;  /* 0x01000100ff0477ac */ /* 0x000f220008000a00 */
[----:B-1----:R-:W-:Y:S02]  /*58d0*/  MOV R4, UR8 ;  /* 0x0000000800047c02 */ /* 0x002fe40008000f00 */
[----:B------:R-:W-:Y:S02]  /*58e0*/  MOV R5, UR9 ;  /* 0x0000000900057c02 */ /* 0x000fe40008000f00 */
[----:B---3--:R-:W-:Y:S01]  /*58f0*/  MOV R7, UR7 ;  /* 0x0000000700077c02 */ /* 0x008fe20008000f00 */
[----:B------:R-:W-:Y:S01]  /*5900*/  IMAD.U32 R6, RZ, RZ, UR6 ;  /* 0x00000006ff067e24 */ /* 0x000fe2000f8e00ff */
[----:B----4-:R-:W-:Y:S01]  /*5910*/  MOV R11, UR5 ;  /* 0x00000005000b7c02 */ /* 0x010fe20008000f00 */
[----:B------:R-:W-:Y:S02]  /*5920*/  IMAD.U32 R10, RZ, RZ, UR4 ;  /* 0x00000004ff0a7e24 */ /* 0x000fe4000f8e00ff */
[----:B------:R-:W-:Y:S07]  /*5930*/  LEPC R20, `(.L_x_99) ;  /* 0x000000001014794e */ /* 0x000fee0000000000 */
[----:B--2---:R-:W-:Y:S05]  /*5940*/  CALL.ABS.NOINC R2 ;  /* 0x0000000002007343 */ /* 0x004fea0003c00000 */
.L_x_99:
[----:B------:R-:W-:Y:S01]  /*5950*/  ISETP.NE.U32.AND P4, PT, R86, RZ, PT ;  /* 0x000000ff5600720c */ /* 0x000fe20003f85070 */
[----:B------:R-:W-:Y:S01]  /*5960*/  UISETP.NE.AND UP2, UPT, UR53, URZ, UPT ;  /* 0x000000ff3500728c */ /* 0x000fe2000bf45270 */
[----:B------:R-:W-:Y:S01]  /*5970*/  ISETP.NE.U32.AND P2, PT, RZ, UR38, PT ;  /* 0x00000026ff007c0c */ /* 0x000fe2000bf45070 */
[----:B------:R-:W-:Y:S01]  /*5980*/  UISETP.NE.U32.AND UP1, UPT, UR44, URZ, UPT ;  /* 0x000000ff2c00728c */ /* 0x000fe2000bf25070 */
[----:B------:R-:W-:Y:S01]  /*5990*/  ISETP.NE.AND.EX P4, PT, R87, RZ, PT, P4 ;  /* 0x000000ff5700720c */ /* 0x000fe20003f85340 */
[----:B------:R-:W-:Y:S01]  /*59a0*/  UPLOP3.LUT UP0, UPT, UPT, UPT, UPT, 0x40, 0x4 ;  /* 0x000000000004789c */ /* 0x000fe20003f0e870 */
[----:B------:R-:W-:Y:S01]  /*59b0*/  ISETP.NE.AND.EX P2, PT, RZ, UR39, PT, P2 ;  /* 0x00000027ff007c0c */ /* 0x000fe2000bf45320 */
[----:B------:R-:W-:Y:S01]  /*59c0*/  UISETP.NE.AND.EX UP1, UPT, UR45, URZ, UPT, UP1 ;  /* 0x000000ff2d00728c */ /* 0x000fe2000bf25310 */
[----:B------:R-:W-:Y:S04]  /*59d0*/  PLOP3.LUT P1, PT, PT, PT, UP2, 0x80, 0x8 ;  /* 0x000000000008781c */ /* 0x000fe80003f2f028 */
[----:B------:R-:W-:Y:S06]  /*59e0*/  @UP2 UPLOP3.LUT UP0, UPT, UPT, UPT, UP1, 0x80, 0x8 ;  /* 0x000000000008289c */ /* 0x000fec0003f0f010 */
[----:B------:R-:W-:Y:S01]  /*59f0*/  PLOP3.LUT P0, PT, PT, PT, UP0, 0x80, 0x8 ;  /* 0x000000000008781c */ /* 0x000fe20003f0f008 */
[----:B------:R-:W-:Y:S01]  /*5a00*/  @!UPT UIADD3 URZ, UPT, UPT, URZ, URZ, URZ ;  /* 0x000000fffffff290 */ /* 0x000fe2000fffe0ff */
[----:B------:R-:W-:Y:S11]  /*5a10*/  BRA.U !UP1, `(.L_x_101) ;  /* 0x0000000109387547 */ /* 0x000ff6000b800000 */
[----:B------:R-:W-:Y:S01]  /*5a20*/  UISETP.NE.U32.AND UP0, UPT, UR38, URZ, UPT ;  /* 0x000000ff2600728c */ /* 0x000fe2000bf05070 */
[----:B------:R-:W-:Y:S02]  /*5a30*/  HFMA2 R0, -RZ, RZ, 0, 5.9604644775390625e-08 ;  /* 0x00000001ff007431 */ /* 0x000fe400000001ff */
[----:B------:R-:W-:Y:S01]  /*5a40*/  IMAD.MOV.U32 R92, RZ, RZ, 0x1 ;  /* 0x00000001ff5c7424 */ /* 0x000fe200078e00ff */
[----:B------:R-:W-:Y:S06]  /*5a50*/  UISETP.NE.AND.EX UP0, UPT, UR39, URZ, UPT, UP0 ;  /* 0x000000ff2700728c */ /* 0x000fec000bf05300 */
[----:B------:R-:W-:Y:S05]  /*5a60*/  PLOP3.LUT P3, PT, PT, PT, UP0, 0x80, 0x8 ;  /* 0x000000000008781c */ /* 0x000fea0003f6f008 */
[----:B------:R-:W1:Y:S01]  /*5a70*/  @UP0 LDCU.64 UR6, c[0x0][0x888] ;  /* 0x00011100ff0607ac */ /* 0x000e620008000a00 */
[----:B------:R-:W-:Y:S07]  /*5a80*/  @UP0 UIMAD UR4, UR36, UR44, URZ ;  /* 0x0000002c240402a4 */ /* 0x000fee000f8e02ff */
[----:B------:R-:W-:Y:S01]  /*5a90*/  @!P3 PRMT R92, R0, 0x7610, R92 ;  /* 0x00007610005cb816 */ /* 0x000fe2000000005c */
[----:B-1----:R-:W-:Y:S03]  /*5aa0*/  @UP0 UIMAD.WIDE UR6, UR4, 0x4, UR6 ;  /* 0x00000004040608a5 */ /* 0x002fe6000f8e0206 */
[----:B------:R-:W1:Y:S03]  /*5ab0*/  @!UP0 LDCU UR4, c[0x0][0x880] ;  /* 0x00011000ff0487ac */ /* 0x000e660008000800 */
[----:B------:R-:W-:Y:S01]  /*5ac0*/  IMAD.U32 R2, RZ, RZ, UR6 ;  /* 0x00000006ff027e24 */ /* 0x000fe2000f8e00ff */
[----:B------:R-:W-:Y:S05]  /*5ad0*/  MOV R3, UR7 ;  /* 0x0000000700037c02 */ /* 0x000fea0008000f00 */
[----:B-----5:R2:W5:Y:S02]  /*5ae0*/  @P3 LDG.E R49, desc[UR46][R2.64] ;  /* 0x0000002e02313981 */ /* 0x020564000c1e1900 */
[----:B-12---:R-:W-:Y:S02]  /*5af0*/  @!P3 IMAD.U32 R49, RZ, RZ, UR4 ;  /* 0x00000004ff31be24 */ /* 0x006fe4000f8e00ff */
.L_x_101:
[----:B------:R-:W-:Y:S05]  /*5b00*/  @!P4 BRA `(.L_x_102) ;  /* 0x000000000020c947 */ /* 0x000fea0003800000 */
[----:B------:R-:W-:Y:S04]  /*5b10*/  ISETP.NE.U32.AND P3, PT, R84, RZ, PT ;  /* 0x000000ff5400720c */ /* 0x000fe80003f65070 */
[----:B------:R-:W-:Y:S11]  /*5b20*/  ISETP.NE.AND.EX P3, PT, R85, RZ, PT, P3 ;  /* 0x000000ff5500720c */ /* 0x000ff60003f65330 */
[----:B------:R-:W-:Y:S02]  /*5b30*/  @!UPT UIADD3 URZ, UPT, UPT, URZ, URZ, URZ ;  /* 0x000000fffffff290 */ /* 0x000fe4000fffe0ff */
[----:B------:R-:W1:Y:S01]  /*5b40*/  @P3 LDC.64 R2, c[0x0][0x8a8] ;  /* 0x00022a00ff023b82 */ /* 0x000e620000000a00 */
[----:B------:R-:W-:Y:S04]  /*5b50*/  @P3 IMAD R0, R86, UR36, RZ ;  /* 0x0000002456003c24 */ /* 0x000fe8000f8e02ff */
[----:B-1----:R-:W-:Y:S05]  /*5b60*/  @P3 IMAD.WIDE R2, R0, 0x4, R2 ;  /* 0x0000000400023825 */ /* 0x002fea00078e0202 */
[----:B-----5:R1:W5:Y:S02]  /*5b70*/  @P3 LDG.E R47, desc[UR46][R2.64] ;  /* 0x0000002e022f3981 */ /* 0x020364000c1e1900 */
[----:B-1----:R-:W2:Y:S02]  /*5b80*/  @!P3 LDC R47, c[0x0][0x8a0] ;  /* 0x00022800ff2fbb82 */ /* 0x002ea40000000800 */
.L_x_102:
[----:B-----5:R-:W-:Y:S01]  /*5b90*/  FSETP.NEU.AND P3, PT, R49, RZ, PT ;  /* 0x000000ff3100720b */ /* 0x020fe20003f6d000 */
[----:B------:R-:W-:Y:S01]  /*5ba0*/  ULOP3.LUT UR4, UR51, 0x1, URZ, 0x3c, !UPT ;  /* 0x0000000133047892 */ /* 0x000fe2000f8e3cff */
[----:B------:R-:W-:Y:S01]  /*5bb0*/  SEL R4, RZ, 0xffffffff, P2 ;  /* 0xffffffffff047807 */ /* 0x000fe20001000000 */
[----:B------:R-:W-:Y:S01]  /*5bc0*/  IMAD.U32 R68, RZ, RZ, UR56 ;  /* 0x00000038ff447e24 */ /* 0x000fe2000f8e00ff */
[----:B------:R-:W-:Y:S01]  /*5bd0*/  @P1 LOP3.LUT P2, RZ, R92, 0xff, RZ, 0xc0, !PT ;  /* 0x000000ff5cff1812 */ /* 0x000fe2000784c0ff */
[----:B------:R-:W-:Y:S01]  /*5be0*/  IMAD.SHL.U32 R111, R98, 0x10, RZ ;  /* 0x00000010626f7824 */ /* 0x000fe200078e00ff */
[----:B------:R-:W-:Y:S01]  /*5bf0*/  @P1 SEL R0, RZ, 0xffffffff, P3 ;  /* 0xffffffffff001807 */ /* 0x000fe20001800000 */
[----:B------:R-:W-:Y:S01]  /*5c00*/  IMAD.U32 R71, RZ, RZ, UR4 ;  /* 0x00000004ff477e24 */ /* 0x000fe2000f8e00ff */
[----:B------:R-:W-:Y:S01]  /*5c10*/  LEA R106, R45, UR48, 0x3 ;  /* 0x000000302d6a7c11 */ /* 0x000fe2000f8e18ff */
[----:B------:R-:W-:Y:S01]  /*5c20*/  IMAD.SHL.U32 R68, R68, 0x2000, RZ ;  /* 0x0000200044447824 */ /* 0x000fe200078e00ff */
[----:B------:R-:W-:Y:S01]  /*5c30*/  @P0 SEL R0, R4, R0, !P2 ;  /* 0x0000000004000207 */ /* 0x000fe20005000000 */
[----:B------:R-:W-:Y:S01]  /*5c40*/  IMAD.SHL.U32 R110, R97, 0x10, RZ ;  /* 0x00000010616e7824 */ /* 0x000fe200078e00ff */
[----:B------:R-:W-:Y:S01]  /*5c50*/  PLOP3.LUT P2, PT, PT, PT, UP1, 0x80, 0x8 ;  /* 0x000000000008781c */ /* 0x000fe20003f4f018 */
[----:B------:R-:W-:Y:S01]  /*5c60*/  IMAD.IADD R63, R103, 0x1, R68 ;  /* 0x00000001673f7824 */ /* 0x000fe200078e0244 */
[----:B------:R-:W-:Y:S01]  /*5c70*/  @P1 LOP3.LUT R0, R0, 0x1, RZ, 0xc0, !PT ;  /* 0x0000000100001812 */ /* 0x000fe200078ec0ff */
[----:B------:R-:W-:Y:S01]  /*5c80*/  BSSY B1, `(.L_x_103) ;  /* 0x0000039000017945 */ /* 0x000fe20003800000 */
[----:B------:R-:W-:Y:S01]  /*5c90*/  LOP3.LUT P4, R107, R92, 0xff, RZ, 0xc0, !PT ;  /* 0x000000ff5c6b7812 */ /* 0x000fe2000788c0ff */
[----:B------:R-:W-:Y:S01]  /*5ca0*/  IMAD.IADD R62, R63, 0x1, R111 ;  /* 0x000000013f3e7824 */ /* 0x000fe200078e026f */
[----:B------:R-:W-:Y:S01]  /*5cb0*/  ISETP.NE.U32.OR P5, PT, R0, 0x1, !P1 ;  /* 0x000000010000780c */ /* 0x000fe20004fa5470 */
[----:B------:R-:W-:Y:S01]  /*5cc0*/  IMAD.U32 R0, RZ, RZ, UR56 ;  /* 0x00000038ff007e24 */ /* 0x000fe2000f8e00ff */
[----:B------:R-:W-:Y:S01]  /*5cd0*/  SEL R3, RZ, 0xffffffff, P3 ;  /* 0xffffffffff037807 */ /* 0x000fe20001800000 */
[----:B------:R-:W-:Y:S01]  /*5ce0*/  IMAD.MOV.U32 R70, RZ, RZ, 0x1 ;  /* 0x00000001ff467424 */ /* 0x000fe200078e00ff */
[----:B------:R-:W-:Y:S01]  /*5cf0*/  P2R R109, PR, RZ, 0x20 ;  /* 0x00000020ff6d7803 */ /* 0x000fe20000000000 */
[----:B------:R-:W-:Y:S01]  /*5d00*/  IMAD R48, R45, 0x40, R46 ;  /* 0x000000402d307824 */ /* 0x000fe200078e022e */
[----:B------:R-:W-:Y:S01]  /*5d10*/  LEA R0, R0, UR48, 0x3 ;  /* 0x0000003000007c11 */ /* 0x000fe2000f8e18ff */
[----:B------:R-:W-:Y:S01]  /*5d20*/  IMAD.U32 R69, RZ, RZ, UR56 ;  /* 0x00000038ff457e24 */ /* 0x000fe2000f8e00ff */
[----:B------:R-:W-:Y:S02]  /*5d30*/  @P2 SEL R3, R4, R3, !P4 ;  /* 0x0000000304032207 */ /* 0x000fe40006000000 */
[----:B------:R-:W-:Y:S02]  /*5d40*/  CS2R R82, SRZ ;  /* 0x0000000000527805 */ /* 0x000fe4000001ff00 */
[----:B------:R-:W-:Y:S02]  /*5d50*/  CS2R R80, SRZ ;  /* 0x0000000000507805 */ /* 0x000fe4000001ff00 */
[----:B------:R-:W-:Y:S02]  /*5d60*/  CS2R R74, SRZ ;  /* 0x00000000004a7805 */ /* 0x000fe4000001ff00 */
[----:B------:R-:W-:Y:S02]  /*5d70*/  LOP3.LUT R3, R3, 0x1, RZ, 0xc0, !PT ;  /* 0x0000000103037812 */ /* 0x000fe400078ec0ff */
[----:B------:R-:W-:Y:S02]  /*5d80*/  CS2R R72, SRZ ;  /* 0x0000000000487805 */ /* 0x000fe4000001ff00 */
[----:B------:R-:W-:Y:S02]  /*5d90*/  @P5 SHF.L.U32 R2, R71, 0x1f, RZ ;  /* 0x0000001f47025819 */ /* 0x000fe400000006ff */
[----:B------:R-:W-:Y:S02]  /*5da0*/  CS2R R66, SRZ ;  /* 0x0000000000427805 */ /* 0x000fe4000001ff00 */
[----:B------:R-:W-:Y:S02]  /*5db0*/  ISETP.NE.U32.AND P2, PT, R3, 0x1, PT ;  /* 0x000000010300780c */ /* 0x000fe40003f45070 */
[----:B------:R-:W-:Y:S01]  /*5dc0*/  CS2R R64, SRZ ;  /* 0x0000000000407805 */ /* 0x000fe2000001ff00 */
[----:B------:R1:W3:Y:S01]  /*5dd0*/  @P5 SYNCS.PHASECHK.TRANS64.TRYWAIT P1, [R0+URZ+0x30], R2 ;  /* 0x00003002000055a7 */ /* 0x0002e200080211ff */
[----:B------:R-:W-:Y:S02]  /*5de0*/  CS2R R58, SRZ ;  /* 0x00000000003a7805 */ /* 0x000fe4000001ff00 */
[----:B------:R-:W-:Y:S02]  /*5df0*/  P2R R76, PR, RZ, 0x4 ;  /* 0x00000004ff4c7803 */ /* 0x000fe40000000000 */
[----:B------:R-:W-:Y:S01]  /*5e00*/  CS2R R56, SRZ ;  /* 0x0000000000387805 */ /* 0x000fe2000001ff00 */
[----:B------:R-:W-:Y:S02]  /*5e10*/  IMAD.IADD R61, R63, 0x1, R110 ;  /* 0x000000013f3d7824 */ /* 0x000fe400078e026e */
[----:B------:R-:W-:Y:S01]  /*5e20*/  IMAD.IADD R60, R102, 0x1, R62 ;  /* 0x00000001663c7824 */ /* 0x000fe200078e023e */
[----:B-1----:R-:W-:Y:S04]  /*5e30*/  SHF.L.U32 R2, R101, 0x1f, RZ ;  /* 0x0000001f65027819 */ /* 0x002fe800000006ff */
[----:B------:R1:W4:Y:S01]  /*5e40*/  SYNCS.PHASECHK.TRANS64.TRYWAIT P0, [R106+URZ+0x90], R2 ;  /* 0x000090026a0075a7 */ /* 0x00032200080011ff */
[----:B---3--:R-:W-:Y:S01]  /*5e50*/  @P5 SEL R70, RZ, 0x1, !P1 ;  /* 0x00000001ff465807 */ /* 0x008fe20004800000 */
[----:B-1----:R-:W-:Y:S06]  /*5e60*/  @!P5 BRA `(.L_x_104) ;  /* 0x000000000068d947 */ /* 0x002fec0003800000 */
[----:B------:R-:W-:Y:S01]  /*5e70*/  ISETP.NE.AND P1, PT, R70, RZ, PT ;  /* 0x000000ff4600720c */ /* 0x000fe20003f25270 */
[----:B------:R-:W-:Y:S01]  /*5e80*/  BSSY B0, `(.L_x_105) ;  /* 0x000000d000007945 */ /* 0x000fe20003800000 */
[----:B------:R-:W-:Y:S02]  /*5e90*/  CS2R R58, SRZ ;  /* 0x00000000003a7805 */ /* 0x000fe4000001ff00 */
[----:B------:R-:W-:Y:S02]  /*5ea0*/  CS2R R56, SRZ ;  /* 0x0000000000387805 */ /* 0x000fe4000001ff00 */
[----:B------:R-:W-:Y:S02]  /*5eb0*/  CS2R R66, SRZ ;  /* 0x0000000000427805 */ /* 0x000fe4000001ff00 */
[----:B------:R-:W-:Y:S02]  /*5ec0*/  CS2R R64, SRZ ;  /* 0x0000000000407805 */ /* 0x000fe4000001ff00 */
[----:B------:R-:W-:Y:S02]  /*5ed0*/  CS2R R74, SRZ ;  /* 0x00000000004a7805 */ /* 0x000fe4000001ff00 */
[----:B------:R-:W-:Y:S02]  /*5ee0*/  CS2R R72, SRZ ;  /* 0x0000000000487805 */ /* 0x000fe4000001ff00 */
[----:B------:R-:W-:Y:S02]  /*5ef0*/  CS2R R82, SRZ ;  /* 0x0000000000527805 */ /* 0x000fe4000001ff00 */
[----:B------:R-:W-:Y:S01]  /*5f00*/  CS2R R80, SRZ ;  /* 0x0000000000507805 */ /* 0x000fe2000001ff00 */
[----:B------:R-:W-:Y:S06]  /*5f10*/  @P1 BRA `(.L_x_106) ;  /* 0x00000000000c1947 */ /* 0x000fec0003800000 */
[----:B------:R-:W-:Y:S04]  /*5f20*/  SHF.L.U32 R3, R71, 0x1f, RZ ;  /* 0x0000001f47037819 */ /* 0x000fe800000006ff */
[----:B------:R-:W1:Y:S02]  /*5f30*/  SYNCS.PHASECHK.TRANS64.TRYWAIT P1, [R0+URZ+0x30], R3 ;  /* 0x00003003000075a7 */ /* 0x000e6400080211ff */
[----:B-1----:R-:W-:Y:S05]  /*5f40*/  @!P1 BRA `(.L_x_107) ;  /* 0x00000024007c9947 */ /* 0x002fea0003800000 */
.L_x_106:
[----:B------:R-:W-:Y:S05]  /*5f50*/  BSYNC B0 ;  /* 0x0000000000007941 */ /* 0x000fea0003800000 */
.L_x_105:
[----:B------:R-:W-:Y:S01]  /*5f60*/  ISETP.NE.AND P1, PT, R76, RZ, PT ;  /* 0x000000ff4c00720c */ /* 0x000fe20003f25270 */
[----:B------:R-:W-:Y:S04]  /*5f70*/  UIADD3 UR5, UPT, UPT, UR56, 0x1, URZ ;  /* 0x0000000138057890 */ /* 0x000fe8000fffe0ff */
[----:B------:R-:W-:Y:S04]  /*5f80*/  UISETP.NE.AND UP0, UPT, UR5, 0x3, UPT ;  /* 0x000000030500788c */ /* 0x000fe8000bf05270 */
[----:B------:R-:W-:Y:S02]  /*5f90*/  USEL UR4, URZ, 0x1, UP0 ;  /* 0x00000001ff047887 */ /* 0x000fe40008000000 */
[----:B------:R-:W-:Y:S02]  /*5fa0*/  USEL UR5, UR5, URZ, UP0 ;  /* 0x000000ff05057287 */ /* 0x000fe40008000000 */
[----:B------:R3:W1:Y:S02]  /*5fb0*/  @P1 LDS.128 R56, [R63] ;  /* 0x000000003f381984 */ /* 0x0006640000000c00 */
[----:B------:R-:W-:Y:S02]  /*5fc0*/  LOP3.LUT R71, R71, UR4, RZ, 0x3c, !PT ;  /* 0x0000000447477c12 */ /* 0x000fe4000f8e3cff */
[----:B------:R3:W1:Y:S01]  /*5fd0*/  @P1 LDS.128 R64, [R62+0x10] ;  /* 0x000010003e401984 */ /* 0x0006620000000c00 */
[----:B------:R-:W-:Y:S03]  /*5fe0*/  IMAD.U32 R69, RZ, RZ, UR5 ;  /* 0x00000005ff457e24 */ /* 0x000fe6000f8e00ff */
[----:B------:R3:W1:Y:S04]  /*5ff0*/  @P1 LDS.128 R72, [R61+0x20] ;  /* 0x000020003d481984 */ /* 0x0006680000000c00 */
[----:B------:R3:W1:Y:S02]  /*6000*/  @P1 LDS.128 R80, [R60+0x10] ;  /* 0x000010003c501984 */ /* 0x0006640000000c00 */
.L_x_104:
[----:B------:R-:W-:Y:S05]  /*6010*/  BSYNC B1 ;  /* 0x0000000000017941 */ /* 0x000fea0003800000 */
.L_x_103:
[----:B-1----:R-:W-:Y:S04]  /*6020*/  SHF.R.U32.HI R0, RZ, 0x15, R48 ;  /* 0x00000015ff007819 */ /* 0x002fe80000011630 */
[----:B------:R-:W-:Y:S01]  /*6030*/  LOP3.LUT P1, RZ, R0, 0x3, R96, 0x48, !PT ;  /* 0x0000000300ff7812 */ /* 0x000fe20007824860 */
[----:B------:R-:W-:Y:S01]  /*6040*/  @!UPT UIADD3 URZ, UPT, UPT, URZ, URZ, URZ ;  /* 0x000000fffffff290 */ /* 0x000fe2000fffe0ff */
[----:B----4-:R-:W-:Y:S11]  /*6050*/  @P0 BRA `(.L_x_108) ;  /* 0x0000000000080947 */ /* 0x010ff60003800000 */
[----:B------:R-:W1:Y:S02]  /*6060*/  SYNCS.PHASECHK.TRANS64.TRYWAIT P0, [R106+URZ+0x90], R2 ;  /* 0x000090026a0075a7 */ /* 0x000e6400080011ff */
[----:B-1----:R-:W-:Y:S05]  /*6070*/  @!P0 BRA `(.L_x_109) ;  /* 0x0000002400448947 */ /* 0x002fea0003800000 */
.L_x_108:
[----:B------:R-:W-:Y:S05]  /*6080*/  @!P1 BRA `(.L_x_110) ;  /* 0x0000000000409947 */ /* 0x000fea0003800000 */
[----:B------:R-:W4:Y:S01]  /*6090*/  LDCU.64 UR8, c[0x4][0x70] ;  /* 0x01000e00ff0877ac */ /* 0x000f220008000a00 */
[----:B------:R-:W-:Y:S01]  /*60a0*/  MOV R3, 0x0 ;  /* 0x0000000000037802 */ /* 0x000fe20000000f00 */
[----:B------:R-:W-:Y:S02]  /*60b0*/  HFMA2 R12, -RZ, RZ, 0, 5.9604644775390625e-08 ;  /* 0x00000001ff0c7431 */ /* 0x000fe400000001ff */
[----:B------:R-:W-:Y:S02]  /*60c0*/  IMAD.MOV.U32 R8, RZ, RZ, 0x192 ;  /* 0x00000192ff087424 */ /* 0x000fe400078e00ff */
[----:B------:R-:W-:Y:S01]  /*60d0*/  IMAD.MOV.U32 R13, RZ, RZ, RZ ;  /* 0x000000ffff0d7224 */ /* 0x000fe200078e00ff */
[----:B------:R-:W5:Y:S01]  /*60e0*/  LDCU.64 UR6, c[0x4][0x78] ;  /* 0x01000f00ff0677ac */ /* 0x000f620008000a00 */
[----:B-1----:R-:W1:Y:S01]  /*60f0*/  LDC.64 R2, c[0x4][R3] ;  /* 0x0100000003027b82 */ /* 0x002e620000000a00 */
[----:B------:R-:W2:Y:S01]  /*6100*/  LDCU.64 UR4, c[0x4][0x10] ;  /* 0x01000200ff0477ac */ /* 0x000ea20008000a00 */
[----:B----4-:R-:W-:Y:S01]  /*6110*/  MOV R5, UR9 ;  /* 0x0000000900057c02 */ /* 0x010fe20008000f00 */
[----:B------:R-:W-:Y:S01]  /*6120*/  IMAD.U32 R4, RZ, RZ, UR8 ;  /* 0x00000008ff047e24 */ /* 0x000fe2000f8e00ff */
[----:B-----5:R-:W-:Y:S01]  /*6130*/  MOV R7, UR7 ;  /* 0x0000000700077c02 */ /* 0x020fe20008000f00 */
[----:B------:R-:W-:Y:S01]  /*6140*/  IMAD.U32 R6, RZ, RZ, UR6 ;  /* 0x00000006ff067e24 */ /* 0x000fe2000f8e00ff */
[----:B--2---:R-:W-:Y:S01]  /*6150*/  MOV R11, UR5 ;  /* 0x00000005000b7c02 */ /* 0x004fe20008000f00 */
[----:B------:R-:W-:Y:S02]  /*6160*/  IMAD.U32 R10, RZ, RZ, UR4 ;  /* 0x00000004ff0a7e24 */ /* 0x000fe4000f8e00ff */
[----:B------:R-:W-:Y:S07]  /*6170*/  LEPC R20, `(.L_x_110) ;  /* 0x000000001014794e */ /* 0x000fee0000000000 */
[----:B-1-3--:R-:W-:Y:S05]  /*6180*/  CALL.ABS.NOINC R2 ;  /* 0x0000000002007343 */ /* 0x00afea0003c00000 */
.L_x_110:
[----:B------:R-:W-:Y:S05]  /*6190*/  WARPSYNC.ALL ;  /* 0x0000000000007948 */ /* 0x000fea0003800000 */
[----:B------:R-:W-:Y:S01]  /*61a0*/  R2UR UR4, R48 ;  /* 0x00000000300472ca */ /* 0x000fe200000e0000 */
[--C-:B------:R-:W-:Y:S01]  /*61b0*/  HADD2.F32 R50, -RZ, R56.reuse.H0_H0 ;  /* 0x20000038ff327230 */ /* 0x100fe20000004100 */
[----:B------:R-:W-:Y:S01]  /*61c0*/  ISETP.NE.AND P0, PT, R104, RZ, PT ;  /* 0x000000ff6800720c */ /* 0x000fe20003f05270 */
[----:B------:R-:W-:Y:S01]  /*61d0*/  HADD2.F32 R51, -RZ, R56.H1_H1 ;  /* 0x30000038ff337230 */ /* 0x000fe20000004100 */
[----:B------:R-:W-:Y:S01]  /*61e0*/  BSSY.RECONVERGENT B0, `(.L_x_111) ;  /* 0x0000083000007945 */ /* 0x000fe20003800200 */
[--C-:B------:R-:W-:Y:S08]  /*61f0*/  HADD2.F32 R52, -RZ, R57.reuse.H0_H0 ;  /* 0x20000039ff347230 */ /* 0x100ff00000004100 */
[----:B------:R-:W2:Y:S02]  /*6200*/  LDTM.x32 R4, tmem[UR4] ;  /* 0x00000004000479ee */ /* 0x000ea400082c0000 */
[C---:B--2---:R-:W-:Y:S01]  /*6210*/  FMUL R0, R47.reuse, R4 ;  /* 0x000000042f007220 */ /* 0x044fe20000400000 */
[C---:B-1----:R-:W-:Y:S01]  /*6220*/  FMUL R2, R47.reuse, R5 ;  /* 0x000000052f027220 */ /* 0x042fe20000400000 */
[C---:B------:R-:W-:Y:S01]  /*6230*/  FMUL R4, R47.reuse, R8 ;  /* 0x000000082f047220 */ /* 0x040fe20000400000 */
[----:B------:R-:W-:Y:S01]  /*6240*/  FMUL R3, R47, R6 ;  /* 0x000000062f037220 */ /* 0x000fe20000400000 */
[C---:B------:R-:W-:Y:S01]  /*6250*/  FFMA R0, R49.reuse, R50, R0 ;  /* 0x0000003231007223 */ /* 0x040fe20000000000 */
[----:B------:R-:W-:Y:S01]  /*6260*/  FFMA R2, R49, R51, R2 ;  /* 0x0000003331027223 */ /* 0x000fe20000000002 */
[C---:B------:R-:W-:Y:S01]  /*6270*/  FMUL R5, R47.reuse, R9 ;  /* 0x000000092f057220 */ /* 0x040fe20000400000 */
        /* <DEDUP_REMOVED lines=16> */
[----:B------:R-:W-:Y:S02]  /*6380*/  HADD2.F32 R32, -RZ, R57.H1_H1 ;  /* 0x30000039ff207230 */ /* 0x000fe40000004100 */
[C---:B------:R-:W-:Y:S01]  /*6390*/  FMUL R26, R47.reuse, R30 ;  /* 0x0000001e2f1a7220 */ /* 0x040fe20000400000 */
[----:B------:R-:W-:Y:S01]  /*63a0*/  FMUL R29, R47, R33 ;  /* 0x000000212f1d7220 */ /* 0x000fe20000400000 */
[--C-:B------:R-:W-:Y:S02]  /*63b0*/  HADD2.F32 R33, -RZ, R58.reuse.H0_H0 ;  /* 0x2000003aff217230 */ /* 0x100fe40000004100 */
[----:B------:R-:W-:Y:S01]  /*63c0*/  FFMA R3, R49, R52, R3 ;  /* 0x0000003431037223 */ /* 0x000fe20000000003 */
[C---:B------:R-:W-:Y:S01]  /*63d0*/  FMUL R7, R47.reuse, R7 ;  /* 0x000000072f077220 */ /* 0x040fe20000400000 */
[----:B------:R-:W-:Y:S01]  /*63e0*/  FMUL R30, R47, R34 ;  /* 0x000000222f1e7220 */ /* 0x000fe20000400000 */
[----:B------:R-:W-:Y:S01]  /*63f0*/  HADD2.F32 R34, -RZ, R58.H1_H1 ;  /* 0x3000003aff227230 */ /* 0x000fe20000004100 */
[----:B------:R-:W-:Y:S01]  /*6400*/  F2FP.F16.F32.PACK_AB R52, R2, R0 ;  /* 0x000000000234723e */ /* 0x000fe200000000ff */
[--C-:B------:R-:W-:Y:S02]  /*6410*/  HADD2.F32 R0, -RZ, R59.reuse.H0_H0 ;  /* 0x2000003bff007230 */ /* 0x100fe40000004100 */
[C---:B------:R-:W-:Y:S01]  /*6420*/  FFMA R7, R49.reuse, R32, R7 ;  /* 0x0000002031077223 */ /* 0x040fe20000000007 */
[----:B------:R-:W-:Y:S02]  /*6430*/  HADD2.F32 R2, -RZ, R59.H1_H1 ;  /* 0x3000003bff027230 */ /* 0x000fe40000004100 */
[C---:B------:R-:W-:Y:S01]  /*6440*/  FFMA R4, R49.reuse, R33, R4 ;  /* 0x0000002131047223 */ /* 0x040fe20000000004 */
[C---:B------:R-:W-:Y:S01]  /*6450*/  FFMA R5, R49.reuse, R34, R5 ;  /* 0x0000002231057223 */ /* 0x040fe20000000005 */
[----:B------:R-:W-:Y:S01]  /*6460*/  FFMA R6, R49, R0, R6 ;  /* 0x0000000031067223 */ /* 0x000fe20000000006 */
[--C-:B------:R-:W-:Y:S02]  /*6470*/  HADD2.F32 R0, -RZ, R64.reuse.H0_H0 ;  /* 0x20000040ff007230 */ /* 0x100fe40000004100 */
[----:B------:R-:W-:Y:S01]  /*6480*/  FMUL R11, R47, R11 ;  /* 0x0000000b2f0b7220 */ /* 0x000fe20000400000 */
[----:B------:R-:W-:Y:S01]  /*6490*/  F2FP.F16.F32.PACK_AB R53, R7, R3 ;  /* 0x000000030735723e */ /* 0x000fe200000000ff */
[--C-:B------:R-:W-:Y:S02]  /*64a0*/  HADD2.F32 R3, -RZ, R65.reuse.H0_H0 ;  /* 0x20000041ff037230 */ /* 0x100fe40000004100 */
[----:B------:R-:W-:Y:S01]  /*64b0*/  FMUL R15, R47, R15 ;  /* 0x0000000f2f0f7220 */ /* 0x000fe20000400000 */
[C---:B------:R-:W-:Y:S01]  /*64c0*/  FFMA R11, R49.reuse, R2, R11 ;  /* 0x00000002310b7223 */ /* 0x040fe2000000000b */
[----:B------:R-:W-:Y:S02]  /*64d0*/  HADD2.F32 R2, -RZ, R64.H1_H1 ;  /* 0x30000040ff027230 */ /* 0x000fe40000004100 */
[----:B------:R-:W-:Y:S01]  /*64e0*/  FFMA R8, R49, R0, R8 ;  /* 0x0000000031087223 */ /* 0x000fe20000000008 */
[----:B------:R-:W-:Y:S02]  /*64f0*/  HADD2.F32 R0, -RZ, R65.H1_H1 ;  /* 0x30000041ff007230 */ /* 0x000fe40000004100 */
[C---:B------:R-:W-:Y:S01]  /*6500*/  FMUL R19, R47.reuse, R19 ;  /* 0x000000132f137220 */ /* 0x040fe20000400000 */
[----:B------:R-:W-:Y:S01]  /*6510*/  FMUL R23, R47, R23 ;  /* 0x000000172f177220 */ /* 0x000fe20000400000 */
[C---:B------:R-:W-:Y:S01]  /*6520*/  FFMA R9, R49.reuse, R2, R9 ;  /* 0x0000000231097223 */ /* 0x040fe20000000009 */
[C---:B------:R-:W-:Y:S01]  /*6530*/  FFMA R10, R49.reuse, R3, R10 ;  /* 0x00000003310a7223 */ /* 0x040fe2000000000a */
[----:B------:R-:W-:Y:S01]  /*6540*/  FFMA R15, R49, R0, R15 ;  /* 0x00000000310f7223 */ /* 0x000fe2000000000f */
[--C-:B------:R-:W-:Y:S02]  /*6550*/  HADD2.F32 R2, -RZ, R66.reuse.H0_H0 ;  /* 0x20000042ff027230 */ /* 0x100fe40000004100 */
[----:B------:R-:W-:Y:S01]  /*6560*/  FMUL R27, R47, R27 ;  /* 0x0000001b2f1b7220 */ /* 0x000fe20000400000 */
[----:B------:R-:W-:Y:S01]  /*6570*/  HADD2.F32 R0, -RZ, R66.H1_H1 ;  /* 0x30000042ff007230 */ /* 0x000fe20000004100 */
[----:B------:R-:W-:Y:S01]  /*6580*/  F2FP.F16.F32.PACK_AB R54, R5, R4 ;  /* 0x000000040536723e */ /* 0x000fe200000000ff */
[--C-:B------:R-:W-:Y:S02]  /*6590*/  HADD2.F32 R3, -RZ, R67.reuse.H0_H0 ;  /* 0x20000043ff037230 */ /* 0x100fe40000004100 */
[C---:B------:R-:W-:Y:S01]  /*65a0*/  FFMA R12, R49.reuse, R2, R12 ;  /* 0x00000002310c7223 */ /* 0x040fe2000000000c */
[--C-:B------:R-:W-:Y:S02]  /*65b0*/  HADD2.F32 R2, -RZ, R72.reuse.H0_H0 ;  /* 0x20000048ff027230 */ /* 0x100fe40000004100 */
[C---:B------:R-:W-:Y:S01]  /*65c0*/  FFMA R13, R49.reuse, R0, R13 ;  /* 0x00000000310d7223 */ /* 0x040fe2000000000d */
[----:B------:R-:W-:Y:S02]  /*65d0*/  HADD2.F32 R0, -RZ, R67.H1_H1 ;  /* 0x30000043ff007230 */ /* 0x000fe40000004100 */
[----:B------:R-:W-:Y:S01]  /*65e0*/  FFMA R14, R49, R3, R14 ;  /* 0x00000003310e7223 */ /* 0x000fe2000000000e */
[----:B------:R-:W-:Y:S01]  /*65f0*/  HADD2.F32 R3, -RZ, R72.H1_H1 ;  /* 0x30000048ff037230 */ /* 0x000fe20000004100 */
[----:B------:R-:W-:Y:S01]  /*6600*/  F2FP.F16.F32.PACK_AB R55, R11, R6 ;  /* 0x000000060b37723e */ /* 0x000fe200000000ff */
[----:B------:R-:W-:Y:S01]  /*6610*/  FMUL R31, R47, R31 ;  /* 0x0000001f2f1f7220 */ /* 0x000fe20000400000 */
[C---:B------:R-:W-:Y:S01]  /*6620*/  FFMA R19, R49.reuse, R0, R19 ;  /* 0x0000000031137223 */ /* 0x040fe20000000013 */
[--C-:B------:R-:W-:Y:S02]  /*6630*/  HADD2.F32 R0, -RZ, R73.reuse.H0_H0 ;  /* 0x20000049ff007230 */ /* 0x100fe40000004100 */
[C---:B------:R-:W-:Y:S01]  /*6640*/  FFMA R16, R49.reuse, R2, R16 ;  /* 0x0000000231107223 */ /* 0x040fe20000000010 */
[----:B------:R1:W-:Y:S01]  /*6650*/  STS.128 [R63], R52 ;  /* 0x000000343f007388 */ /* 0x0003e20000000c00 */
[C---:B------:R-:W-:Y:S01]  /*6660*/  FFMA R17, R49.reuse, R3, R17 ;  /* 0x0000000331117223 */ /* 0x040fe20000000011 */
[----:B------:R-:W-:Y:S02]  /*6670*/  HADD2.F32 R2, -RZ, R73.H1_H1 ;  /* 0x30000049ff027230 */ /* 0x000fe40000004100 */
[----:B------:R-:W-:Y:S01]  /*6680*/  FFMA R18, R49, R0, R18 ;  /* 0x0000000031127223 */ /* 0x000fe20000000012 */
[--C-:B------:R-:W-:Y:S01]  /*6690*/  HADD2.F32 R0, -RZ, R74.reuse.H0_H0 ;  /* 0x2000004aff007230 */ /* 0x100fe20000004100 */
[----:B------:R-:W-:Y:S01]  /*66a0*/  F2FP.F16.F32.PACK_AB R8, R9, R8 ;  /* 0x000000080908723e */ /* 0x000fe200000000ff */
[--C-:B------:R-:W-:Y:S02]  /*66b0*/  HADD2.F32 R3, -RZ, R75.reuse.H0_H0 ;  /* 0x2000004bff037230 */ /* 0x100fe40000004100 */
[C---:B------:R-:W-:Y:S01]  /*66c0*/  FFMA R23, R49.reuse, R2, R23 ;  /* 0x0000000231177223 */ /* 0x040fe20000000017 */
[----:B------:R-:W-:Y:S02]  /*66d0*/  HADD2.F32 R2, -RZ, R74.H1_H1 ;  /* 0x3000004aff027230 */ /* 0x000fe40000004100 */
[----:B------:R-:W-:Y:S01]  /*66e0*/  FFMA R20, R49, R0, R20 ;  /* 0x0000000031147223 */ /* 0x000fe20000000014 */
[----:B------:R-:W-:Y:S01]  /*66f0*/  HADD2.F32 R0, -RZ, R75.H1_H1 ;  /* 0x3000004bff007230 */ /* 0x000fe20000004100 */
[----:B------:R-:W-:Y:S01]  /*6700*/  F2FP.F16.F32.PACK_AB R9, R15, R10 ;  /* 0x0000000a0f09723e */ /* 0x000fe200000000ff */
[----:B------:R-:W-:Y:S02]  /*6710*/  HADD2.F32 R4, -RZ, R83.H0_H0 ;  /* 0x20000053ff047230 */ /* 0x000fe40000004100 */
[C---:B------:R-:W-:Y:S01]  /*6720*/  FFMA R21, R49.reuse, R2, R21 ;  /* 0x0000000231157223 */ /* 0x040fe20000000015 */
[C---:B------:R-:W-:Y:S01]  /*6730*/  FFMA R22, R49.reuse, R3, R22 ;  /* 0x0000000331167223 */ /* 0x040fe20000000016 */
[----:B------:R-:W-:Y:S01]  /*6740*/  FFMA R27, R49, R0, R27 ;  /* 0x00000000311b7223 */ /* 0x000fe2000000001b */
[--C-:B------:R-:W-:Y:S01]  /*6750*/  HADD2.F32 R2, -RZ, R80.reuse.H0_H0 ;  /* 0x20000050ff027230 */ /* 0x100fe20000004100 */
[----:B------:R-:W-:Y:S01]  /*6760*/  F2FP.F16.F32.PACK_AB R10, R13, R12 ;  /* 0x0000000c0d0a723e */ /* 0x000fe200000000ff */
[----:B------:R-:W-:Y:S01]  /*6770*/  HADD2.F32 R0, -RZ, R80.H1_H1 ;  /* 0x30000050ff007230 */ /* 0x000fe20000004100 */
[----:B------:R-:W-:Y:S01]  /*6780*/  F2FP.F16.F32.PACK_AB R11, R19, R14 ;  /* 0x0000000e130b723e */ /* 0x000fe200000000ff */
[--C-:B------:R-:W-:Y:S02]  /*6790*/  HADD2.F32 R3, -RZ, R81.reuse.H0_H0 ;  /* 0x20000051ff037230 */ /* 0x100fe40000004100 */
[C---:B------:R-:W-:Y:S01]  /*67a0*/  FFMA R24, R49.reuse, R2, R24 ;  /* 0x0000000231187223 */ /* 0x040fe20000000018 */
[--C-:B------:R-:W-:Y:S02]  /*67b0*/  HADD2.F32 R2, -RZ, R82.reuse.H0_H0 ;  /* 0x20000052ff027230 */ /* 0x100fe40000004100 */
[C---:B------:R-:W-:Y:S01]  /*67c0*/  FFMA R25, R49.reuse, R0, R25 ;  /* 0x0000000031197223 */ /* 0x040fe20000000019 */
[----:B------:R1:W-:Y:S01]  /*67d0*/  STS.128 [R62+0x10], R8 ;  /* 0x000010083e007388 */ /* 0x0003e20000000c00 */
[----:B------:R-:W-:Y:S02]  /*67e0*/  HADD2.F32 R0, -RZ, R81.H1_H1 ;  /* 0x30000051ff007230 */ /* 0x000fe40000004100 */
[----:B------:R-:W-:Y:S01]  /*67f0*/  FFMA R26, R49, R3, R26 ;  /* 0x00000003311a7223 */ /* 0x000fe2000000001a */
[----:B------:R-:W-:Y:S01]  /*6800*/  HADD2.F32 R3, -RZ, R82.H1_H1 ;  /* 0x30000052ff037230 */ /* 0x000fe20000004100 */
[----:B------:R-:W-:Y:S01]  /*6810*/  F2FP.F16.F32.PACK_AB R16, R17, R16 ;  /* 0x000000101110723e */ /* 0x000fe200000000ff */
[----:B------:R-:W-:Y:S01]  /*6820*/  HADD2.F32 R5, -RZ, R83.H1_H1 ;  /* 0x30000053ff057230 */ /* 0x000fe20000004100 */
[----:B------:R-:W-:Y:S01]  /*6830*/  F2FP.F16.F32.PACK_AB R17, R23, R18 ;  /* 0x000000121711723e */ /* 0x000fe200000000ff */
[----:B------:R-:W-:Y:S01]  /*6840*/  FFMA R31, R49, R0, R31 ;  /* 0x00000000311f7223 */ /* 0x000fe2000000001f */
[----:B------:R-:W-:Y:S01]  /*6850*/  FMUL R35, R47, R35 ;  /* 0x000000232f237220 */ /* 0x000fe20000400000 */
[----:B------:R-:W-:Y:S01]  /*6860*/  F2FP.F16.F32.PACK_AB R18, R21, R20 ;  /* 0x000000141512723e */ /* 0x000fe200000000ff */
[----:B------:R-:W-:Y:S01]  /*6870*/  FFMA R28, R49, R2, R28 ;  /* 0x00000002311c7223 */ /* 0x000fe2000000001c */
[----:B------:R-:W-:Y:S01]  /*6880*/  F2FP.F16.F32.PACK_AB R19, R27, R22 ;  /* 0x000000161b13723e */ /* 0x000fe200000000ff */
[C---:B------:R-:W-:Y:S01]  /*6890*/  FFMA R29, R49.reuse, R3, R29 ;  /* 0x00000003311d7223 */ /* 0x040fe2000000001d */
[C---:B------:R-:W-:Y:S01]  /*68a0*/  FFMA R30, R49.reuse, R4, R30 ;  /* 0x00000004311e7223 */ /* 0x040fe2000000001e */
[----:B------:R-:W-:Y:S01]  /*68b0*/  FFMA R35, R49, R5, R35 ;  /* 0x0000000531237223 */ /* 0x000fe20000000023 */
[----:B------:R-:W-:Y:S01]  /*68c0*/  F2FP.F16.F32.PACK_AB R24, R25, R24 ;  /* 0x000000181918723e */ /* 0x000fe200000000ff */
[----:B------:R1:W-:Y:S01]  /*68d0*/  STS.128 [R61+0x20], R16 ;  /* 0x000020103d007388 */ /* 0x0003e20000000c00 */
[----:B------:R-:W-:Y:S02]  /*68e0*/  F2FP.F16.F32.PACK_AB R25, R31, R26 ;  /* 0x0000001a1f19723e */ /* 0x000fe400000000ff */
[----:B------:R-:W-:Y:S02]  /*68f0*/  F2FP.F16.F32.PACK_AB R26, R29, R28 ;  /* 0x0000001c1d1a723e */ /* 0x000fe400000000ff */
[----:B------:R-:W-:Y:S05]  /*6900*/  F2FP.F16.F32.PACK_AB R27, R35, R30 ;  /* 0x0000001e231b723e */ /* 0x000fea00000000ff */
[----:B------:R1:W-:Y:S01]  /*6910*/  STS.128 [R60+0x10], R24 ;  /* 0x000010183c007388 */ /* 0x0003e20000000c00 */
[----:B------:R-:W-:Y:S01]  /*6920*/  @!PT LDS RZ, [RZ] ;  /* 0x00000000fffff984 */ /* 0x000fe20000000800 */
[----:B------:R-:W-:Y:S01]  /*6930*/  @!PT LDS RZ, [RZ] ;  /* 0x00000000fffff984 */ /* 0x000fe20000000800 */
[----:B------:R-:W-:Y:S01]  /*6940*/  @!PT LDS RZ, [RZ] ;  /* 0x00000000fffff984 */ /* 0x000fe20000000800 */
[----:B------:R-:W-:Y:S01]  /*6950*/  @!PT LDS RZ, [RZ] ;  /* 0x00000000fffff984 */ /* 0x000fe20000000800 */
[----:B------:R2:W-:Y:S07]  /*6960*/  MEMBAR.ALL.CTA ;  /* 0x0000000000007992 */ /* 0x0005ee0000008000 */
[----:B--2---:R-:W2:Y:S02]  /*6970*/  FENCE.VIEW.ASYNC.S ;  /* 0x00000000000073c6 */ /* 0x004ea40000000000 */
[----:B--2---:R-:W-:Y:S06]  /*6980*/  BAR.SYNC.DEFER_BLOCKING 0x1, 0x80 ;  /* 0x0042000000007b1d */ /* 0x004fec0000010000 */
[----:B------:R-:W-:Y:S05]  /*6990*/  @P0 BRA `(.L_x_112) ;  /* 0x00000000001c0947 */ /* 0x000fea0003800000 */
[----:B------:R-:W-:Y:S01]  /*69a0*/  R2UR UR4, R68 ;  /* 0x00000000440472ca */ /* 0x000fe200000e0000 */
[----:B------:R-:W-:Y:S01]  /*69b0*/  UIADD3 UR6, UP0, UPT, UR54, 0x680, URZ ;  /* 0x0000068036067890 */ /* 0x000fe2000ff1e0ff */
[----:B------:R-:W-:Y:S03]  /*69c0*/  UMOV UR43, UR36 ;  /* 0x00000024002b7c82 */ /* 0x000fe60008000000 */
[----:B------:R-:W-:Y:S08]  /*69d0*/  UIADD3.X UR7, UPT, UPT, URZ, UR55, URZ, UP0, !UPT ;  /* 0x00000037ff077290 */ /* 0x000ff000087fe4ff */
[----:B------:R-:W-:Y:S09]  /*69e0*/  UIADD3 UR40, UPT, UPT, UR48, 0x200, UR4 ;  /* 0x0000020030287890 */ /* 0x000ff2000fffe004 */
[----:B------:R2:W-:Y:S02]  /*69f0*/  UTMASTG.3D [UR40], [UR6] ;  /* 0x00000028060073b5 */ /* 0x0005e40008010000 */
[----:B--2---:R0:W-:Y:S02]  /*6a00*/  UTMACMDFLUSH ;  /* 0x00000000000079b7 */ /* 0x0041e40000000000 */
.L_x_112:
[----:B------:R-:W-:Y:S05]  /*6a10*/  BSYNC.RECONVERGENT B0 ;  /* 0x0000000000007941 */ /* 0x000fea0003800200 */
.L_x_111:
[----:B------:R-:W-:Y:S01]  /*6a20*/  UIADD3 UR40, UPT, UPT, UR56, 0x1, URZ ;  /* 0x0000000138287890 */ /* 0x000fe2000fffe0ff */
[----:B------:R-:W-:Y:S03]  /*6a30*/  BSSY.RECONVERGENT B0, `(.L_x_113) ;  /* 0x0000005000007945 */ /* 0x000fe60003800200 */
[----:B------:R-:W-:Y:S04]  /*6a40*/  UISETP.NE.AND UP0, UPT, UR40, 0x3, UPT ;  /* 0x000000032800788c */ /* 0x000fe8000bf05270 */
[----:B------:R-:W-:Y:S01]  /*6a50*/  USEL UR43, UR40, URZ, UP0 ;  /* 0x000000ff282b7287 */ /* 0x000fe20008000000 */
[----:B------:R-:W-:Y:S11]  /*6a60*/  @P0 BRA `(.L_x_114) ;  /* 0x0000000000040947 */ /* 0x000ff60003800000 */
[----:B------:R-:W-:Y:S04]  /*6a70*/  DEPBAR.LE SB0, 0x1 ;  /* 0x000080400000791a */ /* 0x000fe80000000000 */
.L_x_114:
[----:B------:R-:W-:Y:S05]  /*6a80*/  BSYNC.RECONVERGENT B0 ;  /* 0x0000000000007941 */ /* 0x000fea0003800200 */
.L_x_113:
[----:B------:R-:W-:Y:S01]  /*6a90*/  BAR.SYNC.DEFER_BLOCKING 0x1, 0x80 ;  /* 0x0042000000007b1d */ /* 0x000fe20000010000 */
[----:B------:R-:W-:Y:S01]  /*6aa0*/  ISETP.NE.AND P1, PT, R109, RZ, PT ;  /* 0x000000ff6d00720c */ /* 0x000fe20003f25270 */
[----:B------:R-:W-:Y:S01]  /*6ab0*/  UISETP.NE.AND UP0, UPT, UR50, URZ, UPT ;  /* 0x000000ff3200728c */ /* 0x000fe2000bf05270 */
[----:B------:R-:W-:Y:S11]  /*6ac0*/  LEA R2, R69, UR48, 0x3 ;  /* 0x0000003045027c11 */ /* 0x000ff6000f8e18ff */
[----:B------:R-:W-:Y:S01]  /*6ad0*/  @P1 SHF.L.U32 R3, R71, 0x1f, RZ ;  /* 0x0000001f47031819 */ /* 0x000fe200000006ff */
[----:B------:R-:W-:Y:S06]  /*6ae0*/  BRA.U !UP0, `(.L_x_115) ;  /* 0x0000000108247547 */ /* 0x000fec000b800000 */
[----:B------:R-:W-:Y:S01]  /*6af0*/  IMAD.U32 R4, RZ, RZ, UR49 ;  /* 0x00000031ff047e24 */ /* 0x000fe2000f8e00ff */
[----:B------:R-:W-:Y:S01]  /*6b00*/  MOV R0, UR37 ;  /* 0x0000002500007c02 */ /* 0x000fe20008000f00 */
[----:B------:R-:W-:Y:S03]  /*6b10*/  UIADD3 UR49, UPT, UPT, UR49, 0x1, URZ ;  /* 0x0000000131317890 */ /* 0x000fe6000fffe0ff */
[----:B------:R-:W-:Y:S01]  /*6b20*/  @P1 LEA R4, R4, UR48, 0x3 ;  /* 0x0000003004041c11 */ /* 0x000fe2000f8e18ff */
[----:B------:R-:W-:Y:S04]  /*6b30*/  UISETP.NE.AND UP0, UPT, UR49, 0x3, UPT ;  /* 0x000000033100788c */ /* 0x000fe8000bf05270 */
[----:B------:R-:W-:Y:S01]  /*6b40*/  @P1 VIADD R4, R4, 0x48 ;  /* 0x0000004804041836 */ /* 0x000fe20000000000 */
[----:B------:R-:W-:Y:S04]  /*6b50*/  USEL UR49, UR49, URZ, UP0 ;  /* 0x000000ff31317287 */ /* 0x000fe80008000000 */
[----:B------:R-:W-:Y:S04]  /*6b60*/  @P1 PRMT R0, R0, 0x654, R4 ;  /* 0x0000065400001816 */ /* 0x000fe80000000004 */
[----:B------:R2:W-:Y:S04]  /*6b70*/  @P1 SYNCS.ARRIVE.TRANS64.RED.A1T0 RZ, [R0+URZ], RZ ;  /* 0x000000ff00ff19a7 */ /* 0x0005e800081004ff */
.L_x_115:
[----:B------:R-:W4:Y:S01]  /*6b80*/  @P1 SYNCS.PHASECHK.TRANS64.TRYWAIT P0, [R2+URZ+0x30], R3 ;  /* 0x00003003020015a7 */ /* 0x000f2200080011ff */
[----:B------:R-:W-:Y:S01]  /*6b90*/  BSSY B1, `(.L_x_116) ;  /* 0x0000015000017945 */ /* 0x000fe20003800000 */
[----:B----4-:R-:W-:Y:S03]  /*6ba0*/  @P1 SEL R70, RZ, 0x1, !P0 ;  /* 0x00000001ff461807 */ /* 0x010fe60004000000 */
[----:B------:R-:W-:Y:S05]  /*6bb0*/  @!P1 BRA `(.L_x_117) ;  /* 0x0000000000489947 */ /* 0x000fea0003800000 */
[----:B------:R-:W-:Y:S01]  /*6bc0*/  ISETP.NE.AND P1, PT, R76, RZ, PT ;  /* 0x000000ff4c00720c */ /* 0x000fe20003f25270 */
[----:B------:R-:W-:Y:S01]  /*6bd0*/  BSSY B0, `(.L_x_118) ;  /* 0x000000a000007945 */ /* 0x000fe20003800000 */
[----:B------:R-:W-:Y:S11]  /*6be0*/  ISETP.NE.AND P0, PT, R70, RZ, PT ;  /* 0x000000ff4600720c */ /* 0x000ff60003f05270 */
[----:B------:R-:W-:Y:S04]  /*6bf0*/  @P1 IMAD R69, R69, 0x2000, R103 ;  /* 0x0000200045451824 */ /* 0x000fe800078e0267 */
[----:B------:R-:W-:Y:S01]  /*6c00*/  @P1 IMAD.IADD R4, R111, 0x1, R69 ;  /* 0x000000016f041824 */ /* 0x000fe200078e0245 */
[----:B------:R-:W-:Y:S03]  /*6c10*/  @P1 IADD3 R3, PT, PT, R110, R69, RZ ;  /* 0x000000456e031210 */ /* 0x000fe60007ffe0ff */
[----:B--2---:R-:W-:Y:S01]  /*6c20*/  @P1 IMAD.IADD R0, R102, 0x1, R4 ;  /* 0x0000000166001824 */ /* 0x004fe200078e0204 */
[----:B------:R-:W-:Y:S06]  /*6c30*/  @P0 BRA `(.L_x_119) ;  /* 0x00000000000c0947 */ /* 0x000fec0003800000 */
[----:B------:R-:W-:Y:S04]  /*6c40*/  SHF.L.U32 R71, R71, 0x1f, RZ ;  /* 0x0000001f47477819 */ /* 0x000fe800000006ff */
[----:B------:R-:W2:Y:S02]  /*6c50*/  SYNCS.PHASECHK.TRANS64.TRYWAIT P0, [R2+URZ+0x30], R71 ;  /* 0x00003047020075a7 */ /* 0x000ea400080011ff */
[----:B--2---:R-:W-:Y:S05]  /*6c60*/  @!P0 BRA `(.L_x_120) ;  /* 0x00000018005c8947 */ /* 0x004fea0003800000 */
.L_x_119:
[----:B------:R-:W-:Y:S05]  /*6c70*/  BSYNC B0 ;  /* 0x0000000000007941 */ /* 0x000fea0003800000 */
.L_x_118:
[----:B------:R-:W-:Y:S11]  /*6c80*/  ISETP.NE.AND P0, PT, R76, RZ, PT ;  /* 0x000000ff4c00720c */ /* 0x000ff60003f05270 */
[----:B------:R-:W-:Y:S02]  /*6c90*/  @!UPT UIADD3 URZ, UPT, UPT, URZ, URZ, URZ ;  /* 0x000000fffffff290 */ /* 0x000fe4000fffe0ff */
[----:B------:R4:W1:Y:S04]  /*6ca0*/  @P0 LDS.128 R56, [R69] ;  /* 0x0000000045380984 */ /* 0x0008680000000c00 */
[----:B------:R4:W1:Y:S04]  /*6cb0*/  @P0 LDS.128 R72, [R3+0x20] ;  /* 0x0000200003480984 */ /* 0x0008680000000c00 */
[----:B------:R4:W1:Y:S04]  /*6cc0*/  @P0 LDS.128 R64, [R4+0x10] ;  /* 0x0000100004400984 */ /* 0x0008680000000c00 */
[----:B------:R4:W1:Y:S02]  /*6cd0*/  @P0 LDS.128 R80, [R0+0x10] ;  /* 0x0000100000500984 */ /* 0x0008640000000c00 */
.L_x_117:
[----:B------:R-:W-:Y:S05]  /*6ce0*/  BSYNC B1 ;  /* 0x0000000000017941 */ /* 0x000fea0003800000 */
.L_x_116:
[----:B--2-4-:R-:W-:Y:S05]  /*6cf0*/  VIADD R0, R48, 0x20 ;  /* 0x0000002030007836 */ /* 0x014fea0000000000 */
[----:B------:R-:W-:Y:S04]  /*6d00*/  SHF.R.U32.HI R0, RZ, 0x15, R0 ;  /* 0x00000015ff007819 */ /* 0x000fe80000011600 */
[----:B------:R-:W-:Y:S11]  /*6d10*/  LOP3.LUT P0, RZ, R0, 0x3, R96, 0x48, !PT ;  /* 0x0000000300ff7812 */ /* 0x000ff60007804860 */
[----:B------:R-:W-:Y:S02]  /*6d20*/  @!UPT UIADD3 URZ, UPT, UPT, URZ, URZ, URZ ;  /* 0x000000fffffff290 */ /* 0x000fe4000fffe0ff */
[----:B------:R-:W-:Y:S05]  /*6d30*/  @!P0 BRA `(.L_x_121) ;  /* 0x0000000000408947 */ /* 0x000fea0003800000 */
[----:B------:R-:W2:Y:S01]  /*6d40*/  LDCU.64 UR8, c[0x4][0x70] ;  /* 0x01000e00ff0877ac */ /* 0x000ea20008000a00 */
[----:B------:R-:W-:Y:S01]  /*6d50*/  MOV R3, 0x0 ;  /* 0x0000000000037802 */ /* 0x000fe20000000f00 */
[----:B------:R-:W-:Y:S02]  /*6d60*/  HFMA2 R12, -RZ, RZ, 0, 5.9604644775390625e-08 ;  /* 0x00000001ff0c7431 */ /* 0x000fe400000001ff */
[----:B-1----:R-:W-:Y:S02]  /*6d70*/  IMAD.MOV.U32 R8, RZ, RZ, 0x192 ;  /* 0x00000192ff087424 */ /* 0x002fe400078e00ff */
[----:B------:R-:W-:Y:S01]  /*6d80*/  IMAD.MOV.U32 R13, RZ, RZ, RZ ;  /* 0x000000ffff0d7224 */ /* 0x000fe200078e00ff */
[----:B------:R-:W1:Y:S01]  /*6d90*/  LDCU.64 UR6, c[0x4][0x78] ;  /* 0x01000f00ff0677ac */ /* 0x000e620008000a00 */
[----:B------:R-:W4:Y:S01]  /*6da0*/  LDC.64 R2, c[0x4][R3] ;  /* 0x0100000003027b82 */ /* 0x000f220000000a00 */
[----:B------:R-:W5:Y:S01]  /*6db0*/  LDCU.64 UR4, c[0x4][0x10] ;  /* 0x01000200ff0477ac */ /* 0x000f620008000a00 */
[----:B--2---:R-:W-:Y:S01]  /*6dc0*/  MOV R5, UR9 ;  /* 0x0000000900057c02 */ /* 0x004fe20008000f00 */
[----:B------:R-:W-:Y:S01]  /*6dd0*/  IMAD.U32 R4, RZ, RZ, UR8 ;  /* 0x00000008ff047e24 */ /* 0x000fe2000f8e00ff */
[----:B-1----:R-:W-:Y:S01]  /*6de0*/  MOV R7, UR7 ;  /* 0x0000000700077c02 */ /* 0x002fe20008000f00 */
[----:B------:R-:W-:Y:S01]  /*6df0*/  IMAD.U32 R6, RZ, RZ, UR6 ;  /* 0x00000006ff067e24 */ /* 0x000fe2000f8e00ff */
[----:B-----5:R-:W-:Y:S01]  /*6e00*/  MOV R11, UR5 ;  /* 0x00000005000b7c02 */ /* 0x020fe20008000f00 */
[----:B------:R-:W-:Y:S02]  /*6e10*/  IMAD.U32 R10, RZ, RZ, UR4 ;  /* 0x00000004ff0a7e24 */ /* 0x000fe4000f8e00ff */
[----:B------:R-:W-:Y:S07]  /*6e20*/  LEPC R20, `(.L_x_121) ;  /* 0x000000001014794e */ /* 0x000fee0000000000 */
[----:B---34-:R-:W-:Y:S05]  /*6e30*/  CALL.ABS.NOINC R2 ;  /* 0x0000000002007343 */ /* 0x018fea0003c00000 */
.L_x_121:
[----:B------:R-:W-:Y:S01]  /*6e40*/  ISETP.NE.AND P0, PT, R104, RZ, PT ;  /* 0x000000ff6800720c */ /* 0x000fe20003f05270 */
[----:B------:R-:W-:Y:S05]  /*6e50*/  WARPSYNC.ALL ;  /* 0x0000000000007948 */ /* 0x000fea0003800000 */
[----:B------:R-:W-:Y:S01]  /*6e60*/  R2UR UR4, R48 ;  /* 0x00000000300472ca */ /* 0x000fe200000e0000 */
[----:B------:R-:W-:Y:S01]  /*6e70*/  USHF.L.U32 UR8, UR43, 0xd, URZ ;  /* 0x0000000d2b087899 */ /* 0x000fe200080006ff */
[--C-:B-1----:R-:W-:Y:S01]  /*6e80*/  HADD2.F32 R48, -RZ, R56.reuse.H0_H0 ;  /* 0x20000038ff307230 */ /* 0x102fe20000004100 */
[----:B------:R-:W-:Y:S01]  /*6e90*/  IADD3 R106, PT, PT, R106, 0xb0, RZ ;  /* 0x000000b06a6a7810 */ /* 0x000fe20007ffe0ff */
[----:B------:R-:W-:Y:S01]  /*6ea0*/  HADD2.F32 R50, -RZ, R56.H1_H1 ;  /* 0x30000038ff327230 */ /* 0x000fe20000004100 */
[----:B------:R-:W-:Y:S01]  /*6eb0*/  BSSY.RECONVERGENT B0, `(.L_x_122) ;  /* 0x000008b000007945 */ /* 0x000fe20003800200 */
[--C-:B------:R-:W-:Y:S01]  /*6ec0*/  HADD2.F32 R51, -RZ, R57.reuse.H0_H0 ;  /* 0x20000039ff337230 */ /* 0x100fe20000004100 */
[----:B------:R-:W-:Y:S01]  /*6ed0*/  IADD3 R0, PT, PT, R103, UR8, RZ ;  /* 0x0000000867007c10 */ /* 0x000fe2000fffe0ff */
[----:B------:R-:W-:Y:S01]  /*6ee0*/  HADD2.F32 R52, -RZ, R57.H1_H1 ;  /* 0x30000039ff347230 */ /* 0x000fe20000004100 */
[----:B------:R-:W-:Y:S01]  /*6ef0*/  LOP3.LUT R106, R106, 0xfefffff8, RZ, 0xc0, !PT ;  /* 0xfefffff86a6a7812 */ /* 0x000fe200078ec0ff */
[--C-:B------:R-:W-:Y:S01]  /*6f00*/  HADD2.F32 R53, -RZ, R58.reuse.H0_H0 ;  /* 0x2000003aff357230 */ /* 0x100fe20000004100 */
[-C--:B------:R-:W-:Y:S01]  /*6f10*/  IADD3 R111, PT, PT, R111, R0.reuse, RZ ;  /* 0x000000006f6f7210 */ /* 0x080fe20007ffe0ff */
[----:B------:R-:W-:Y:S01]  /*6f20*/  HADD2.F32 R54, -RZ, R58.H1_H1 ;  /* 0x3000003aff367230 */ /* 0x000fe20000004100 */
[----:B------:R-:W1:Y:S01]  /*6f30*/  LDTM.x32 R4, tmem[UR4+0x20] ;  /* 0x00002004000479ee */ /* 0x000e6200082c0000 */
[----:B------:R-:W-:Y:S01]  /*6f40*/  NOP ;  /* 0x0000000000007918 */ /* 0x000fe20000000000 */
[----:B-1----:R1:W-:Y:S01]  /*6f50*/  SYNCS.ARRIVE.TRANS64.RED.A1T0 RZ, [R106+URZ], RZ ;  /* 0x000000ff6aff79a7 */ /* 0x0023e200081004ff */
[----:B------:R-:W-:Y:S01]  /*6f60*/  IADD3 R110, PT, PT, R110, R0, RZ ;  /* 0x000000006e6e7210 */ /* 0x000fe20007ffe0ff */
[--C-:B------:R-:W-:Y:S02]  /*6f70*/  HADD2.F32 R55, -RZ, R59.reuse.H0_H0 ;  /* 0x2000003bff377230 */ /* 0x100fe40000004100 */
[----:B------:R-:W-:Y:S02]  /*6f80*/  HADD2.F32 R56, -RZ, R59.H1_H1 ;  /* 0x3000003bff387230 */ /* 0x000fe40000004100 */
[--C-:B------:R-:W-:Y:S02]  /*6f90*/  HADD2.F32 R57, -RZ, R64.reuse.H0_H0 ;  /* 0x20000040ff397230 */ /* 0x100fe40000004100 */
[----:B------:R-:W-:Y:S02]  /*6fa0*/  HADD2.F32 R58, -RZ, R64.H1_H1 ;  /* 0x30000040ff3a7230 */ /* 0x000fe40000004100 */
[--C-:B------:R-:W-:Y:S02]  /*6fb0*/  HADD2.F32 R59, -RZ, R65.reuse.H0_H0 ;  /* 0x20000041ff3b7230 */ /* 0x100fe40000004100 */
[----:B---3--:R-:W-:Y:S02]  /*6fc0*/  HADD2.F32 R60, -RZ, R65.H1_H1 ;  /* 0x30000041ff3c7230 */ /* 0x008fe40000004100 */
[--C-:B------:R-:W-:Y:S02]  /*6fd0*/  HADD2.F32 R61, -RZ, R66.reuse.H0_H0 ;  /* 0x20000042ff3d7230 */ /* 0x100fe40000004100 */
[----:B------:R-:W-:Y:S02]  /*6fe0*/  HADD2.F32 R62, -RZ, R66.H1_H1 ;  /* 0x30000042ff3e7230 */ /* 0x000fe40000004100 */
[--C-:B------:R-:W-:Y:S02]  /*6ff0*/  HADD2.F32 R63, -RZ, R67.reuse.H0_H0 ;  /* 0x20000043ff3f7230 */ /* 0x100fe40000004100 */
[----:B------:R-:W-:Y:S02]  /*7000*/  HADD2.F32 R64, -RZ, R67.H1_H1 ;  /* 0x30000043ff407230 */ /* 0x000fe40000004100 */
[C---:B------:R-:W-:Y:S01]  /*7010*/  FMUL R4, R47.reuse, R4 ;  /* 0x000000042f047220 */ /* 0x040fe20000400000 */
[C---:B------:R-:W-:Y:S01]  /*7020*/  FMUL R5, R47.reuse, R5 ;  /* 0x000000052f057220 */ /* 0x040fe20000400000 */
[C---:B------:R-:W-:Y:S01]  /*7030*/  FMUL R6, R47.reuse, R6 ;  /* 0x000000062f067220 */ /* 0x040fe20000400000 */
[----:B------:R-:W-:Y:S01]  /*7040*/  FMUL R7, R47, R7 ;  /* 0x000000072f077220 */ /* 0x000fe20000400000 */
[C---:B------:R-:W-:Y:S01]  /*7050*/  FFMA R4, R49.reuse, R48, R4 ;  /* 0x0000003031047223 */ /* 0x040fe20000000004 */
[C---:B------:R-:W-:Y:S01]  /*7060*/  FFMA R5, R49.reuse, R50, R5 ;  /* 0x0000003231057223 */ /* 0x040fe20000000005 */
[C---:B------:R-:W-:Y:S01]  /*7070*/  FFMA R6, R49.reuse, R51, R6 ;  /* 0x0000003331067223 */ /* 0x040fe20000000006 */
[----:B------:R-:W-:Y:S01]  /*7080*/  FFMA R7, R49, R52, R7 ;  /* 0x0000003431077223 */ /* 0x000fe20000000007 */
[C---:B------:R-:W-:Y:S01]  /*7090*/  FMUL R8, R47.reuse, R8 ;  /* 0x000000082f087220 */ /* 0x040fe20000400000 */
[----:B------:R-:W-:Y:S01]  /*70a0*/  FMUL R9, R47, R9 ;  /* 0x000000092f097220 */ /* 0x000fe20000400000 */
[----:B------:R-:W-:Y:S01]  /*70b0*/  F2FP.F16.F32.PACK_AB R4, R5, R4 ;  /* 0x000000040504723e */ /* 0x000fe200000000ff */
[----:B------:R-:W-:Y:S01]  /*70c0*/  FMUL R10, R47, R10 ;  /* 0x0000000a2f0a7220 */ /* 0x000fe20000400000 */
[----:B------:R-:W-:Y:S01]  /*70d0*/  F2FP.F16.F32.PACK_AB R5, R7, R6 ;  /* 0x000000060705723e */ /* 0x000fe200000000ff */
[C---:B------:R-:W-:Y:S01]  /*70e0*/  FFMA R8, R49.reuse, R53, R8 ;  /* 0x0000003531087223 */ /* 0x040fe20000000008 */
[C---:B------:R-:W-:Y:S01]  /*70f0*/  FFMA R9, R49.reuse, R54, R9 ;  /* 0x0000003631097223 */ /* 0x040fe20000000009 */
[----:B------:R-:W-:Y:S01]  /*7100*/  FFMA R10, R49, R55, R10 ;  /* 0x00000037310a7223 */ /* 0x000fe2000000000a */
[C---:B------:R-:W-:Y:S01]  /*7110*/  FMUL R11, R47.reuse, R11 ;  /* 0x0000000b2f0b7220 */ /* 0x040fe20000400000 */
[C---:B------:R-:W-:Y:S01]  /*7120*/  FMUL R0, R47.reuse, R12 ;  /* 0x0000000c2f007220 */ /* 0x040fe20000400000 */
[----:B------:R-:W-:Y:S01]  /*7130*/  FMUL R2, R47, R13 ;  /* 0x0000000d2f027220 */ /* 0x000fe20000400000 */
[----:B------:R-:W-:Y:S01]  /*7140*/  F2FP.F16.F32.PACK_AB R6, R9, R8 ;  /* 0x000000080906723e */ /* 0x000fe200000000ff */
[C---:B------:R-:W-:Y:S01]  /*7150*/  FFMA R11, R49.reuse, R56, R11 ;  /* 0x00000038310b7223 */ /* 0x040fe2000000000b */
[C---:B------:R-:W-:Y:S01]  /*7160*/  FFMA R0, R49.reuse, R57, R0 ;  /* 0x0000003931007223 */ /* 0x040fe20000000000 */
[----:B------:R-:W-:Y:S01]  /*7170*/  FFMA R2, R49, R58, R2 ;  /* 0x0000003a31027223 */ /* 0x000fe20000000002 */
[C---:B------:R-:W-:Y:S01]  /*7180*/  FMUL R3, R47.reuse, R14 ;  /* 0x0000000e2f037220 */ /* 0x040fe20000400000 */
[C---:B------:R-:W-:Y:S01]  /*7190*/  FMUL R15, R47.reuse, R15 ;  /* 0x0000000f2f0f7220 */ /* 0x040fe20000400000 */
[C---:B------:R-:W-:Y:S01]  /*71a0*/  FMUL R12, R47.reuse, R16 ;  /* 0x000000102f0c7220 */ /* 0x040fe20000400000 */
[----:B------:R-:W-:Y:S01]  /*71b0*/  FMUL R13, R47, R17 ;  /* 0x000000112f0d7220 */ /* 0x000fe20000400000 */
[----:B------:R-:W-:Y:S01]  /*71c0*/  FFMA R3, R49, R59, R3 ;  /* 0x0000003b31037223 */ /* 0x000fe20000000003 */
[----:B------:R-:W-:Y:S01]  /*71d0*/  FMUL R14, R47, R18 ;  /* 0x000000122f0e7220 */ /* 0x000fe20000400000 */
[----:B------:R-:W-:Y:S01]  /*71e0*/  FFMA R15, R49, R60, R15 ;  /* 0x0000003c310f7223 */ /* 0x000fe2000000000f */
[--C-:B------:R-:W-:Y:S02]  /*71f0*/  HADD2.F32 R65, -RZ, R72.reuse.H0_H0 ;  /* 0x20000048ff417230 */ /* 0x100fe40000004100 */
[----:B------:R-:W-:Y:S01]  /*7200*/  FMUL R19, R47, R19 ;  /* 0x000000132f137220 */ /* 0x000fe20000400000 */
[----:B------:R-:W-:Y:S01]  /*7210*/  F2FP.F16.F32.PACK_AB R7, R11, R10 ;  /* 0x0000000a0b07723e */ /* 0x000fe200000000ff */
[----:B------:R-:W-:Y:S01]  /*7220*/  FFMA R12, R49, R61, R12 ;  /* 0x0000003d310c7223 */ /* 0x000fe2000000000c */
[----:B------:R-:W-:Y:S02]  /*7230*/  HADD2.F32 R66, -RZ, R72.H1_H1 ;  /* 0x30000048ff427230 */ /* 0x000fe40000004100 */
[----:B------:R-:W-:Y:S01]  /*7240*/  FMUL R16, R47, R20 ;  /* 0x000000142f107220 */ /* 0x000fe20000400000 */
[----:B------:R-:W-:Y:S01]  /*7250*/  FFMA R13, R49, R62, R13 ;  /* 0x0000003e310d7223 */ /* 0x000fe2000000000d */
[----:B------:R1:W-:Y:S01]  /*7260*/  STS.128 [R103+UR8], R4 ;  /* 0x0000000467007988 */ /* 0x0003e20008000c08 */
[--C-:B------:R-:W-:Y:S02]  /*7270*/  HADD2.F32 R67, -RZ, R73.reuse.H0_H0 ;  /* 0x20000049ff437230 */ /* 0x100fe40000004100 */
[----:B------:R-:W-:Y:S01]  /*7280*/  FMUL R17, R47, R21 ;  /* 0x000000152f117220 */ /* 0x000fe20000400000 */
[----:B------:R-:W-:Y:S01]  /*7290*/  FFMA R14, R49, R63, R14 ;  /* 0x0000003f310e7223 */ /* 0x000fe2000000000e */
[----:B------:R-:W-:Y:S02]  /*72a0*/  HADD2.F32 R68, -RZ, R73.H1_H1 ;  /* 0x30000049ff447230 */ /* 0x000fe40000004100 */
[----:B------:R-:W-:Y:S01]  /*72b0*/  FMUL R18, R47, R22 ;  /* 0x000000162f127220 */ /* 0x000fe20000400000 */
[----:B------:R-:W-:Y:S01]  /*72c0*/  FFMA R19, R49, R64, R19 ;  /* 0x0000004031137223 */ /* 0x000fe20000000013 */
        /* <DEDUP_REMOVED lines=14> */
[----:B------:R-:W-:Y:S01]  /*73b0*/  F2FP.F16.F32.PACK_AB R8, R2, R0 ;  /* 0x000000000208723e */ /* 0x000fe200000000ff */
[----:B------:R-:W-:Y:S01]  /*73c0*/  FFMA R20, R49, R69, R20 ;  /* 0x0000004531147223 */ /* 0x000fe20000000014 */
[----:B------:R-:W-:Y:S01]  /*73d0*/  F2FP.F16.F32.PACK_AB R9, R15, R3 ;  /* 0x000000030f09723e */ /* 0x000fe200000000ff */
[----:B------:R-:W-:Y:S01]  /*73e0*/  HADD2.F32 R74, -RZ, R80.H1_H1 ;  /* 0x30000050ff4a7230 */ /* 0x000fe20000004100 */
[----:B------:R-:W-:Y:S01]  /*73f0*/  F2FP.F16.F32.PACK_AB R10, R13, R12 ;  /* 0x0000000c0d0a723e */ /* 0x000fe200000000ff */
[----:B------:R-:W-:Y:S01]  /*7400*/  FMUL R24, R47, R28 ;  /* 0x0000001c2f187220 */ /* 0x000fe20000400000 */
[----:B------:R-:W-:Y:S01]  /*7410*/  F2FP.F16.F32.PACK_AB R11, R19, R14 ;  /* 0x0000000e130b723e */ /* 0x000fe200000000ff */
[----:B------:R-:W-:Y:S01]  /*7420*/  FFMA R21, R49, R70, R21 ;  /* 0x0000004631157223 */ /* 0x000fe20000000015 */
[--C-:B------:R-:W-:Y:S02]  /*7430*/  HADD2.F32 R75, -RZ, R81.reuse.H0_H0 ;  /* 0x20000051ff4b7230 */ /* 0x100fe40000004100 */
[----:B------:R-:W-:Y:S01]  /*7440*/  FMUL R25, R47, R29 ;  /* 0x0000001d2f197220 */ /* 0x000fe20000400000 */
[----:B------:R-:W-:Y:S01]  /*7450*/  FFMA R22, R49, R71, R22 ;  /* 0x0000004731167223 */ /* 0x000fe20000000016 */
[----:B------:R1:W-:Y:S01]  /*7460*/  STS.128 [R111+0x10], R8 ;  /* 0x000010086f007388 */ /* 0x0003e20000000c00 */
        /* <DEDUP_REMOVED lines=28> */
[----:B------:R-:W-:Y:S02]  /*7630*/  F2FP.F16.F32.PACK_AB R27, R35, R30 ;  /* 0x0000001e231b723e */ /* 0x000fe400000000ff */
[----:B------:R-:W-:Y:S05]  /*7640*/  IADD3 R0, PT, PT, R102, R111, RZ ;  /* 0x0000006f66007210 */ /* 0x000fea0007ffe0ff */
        /* <DEDUP_REMOVED lines=9> */
[----:B------:R-:W-:Y:S02]  /*76e0*/  UIADD3 UR10, UP0, UPT, UR54, 0x680, URZ ;  /* 0x00000680360a7890 */ /* 0x000fe4000ff1e0ff */
[----:B------:R-:W-:Y:S02]  /*76f0*/  UIADD3 UR5, UPT, UPT, UR41, 0x20, URZ ;  /* 0x0000002029057890 */ /* 0x000fe4000fffe0ff */
[----:B------:R-:W-:Y:S02]  /*7700*/  UIADD3 UR4, UPT, UPT, UR48, 0x200, UR8 ;  /* 0x0000020030047890 */ /* 0x000fe4000fffe008 */
[----:B------:R-:W-:Y:S01]  /*7710*/  UIADD3.X UR11, UPT, UPT, URZ, UR55, URZ, UP0, !UPT ;  /* 0x00000037ff0b7290 */ /* 0x000fe200087fe4ff */
[----:B------:R-:W-:Y:S01]  /*7720*/  UMOV UR6, UR42 ;  /* 0x0000002a00067c82 */ /* 0x000fe20008000000 */
[----:B------:R-:W-:Y:S07]  /*7730*/  UMOV UR7, UR36 ;  /* 0x0000002400077c82 */ /* 0x000fee0008000000 */
[----:B------:R2:W-:Y:S02]  /*7740*/  UTMASTG.3D [UR4], [UR10] ;  /* 0x000000040a0073b5 */ /* 0x0005e40008010000 */
[----:B--2---:R0:W-:Y:S02]  /*7750*/  UTMACMDFLUSH ;  /* 0x00000000000079b7 */ /* 0x0041e40000000000 */
.L_x_123:
[----:B------:R-:W-:Y:S05]  /*7760*/  BSYNC.RECONVERGENT B0 ;  /* 0x0000000000007941 */ /* 0x000fea0003800200 */
.L_x_122:
[----:B------:R-:W-:Y:S01]  /*7770*/  UIADD3 UR43, UPT, UPT, UR43, 0x1, URZ ;  /* 0x000000012b2b7890 */ /* 0x000fe2000fffe0ff */
[----:B------:R-:W-:Y:S03]  /*7780*/  BSSY.RECONVERGENT B0, `(.L_x_124) ;  /* 0x0000008000007945 */ /* 0x000fe60003800200 */
[----:B------:R-:W-:Y:S04]  /*7790*/  UISETP.NE.AND UP0, UPT, UR43, 0x3, UPT ;  /* 0x000000032b00788c */ /* 0x000fe8000bf05270 */
[----:B------:R-:W-:Y:S02]  /*77a0*/  UISETP.EQ.XOR UP1, UPT, UR40, 0x3, !UP0 ;  /* 0x000000032800788c */ /* 0x000fe4000c722a70 */
[----:B------:R-:W-:Y:S02]  /*77b0*/  USEL UR56, UR43, URZ, UP0 ;  /* 0x000000ff2b387287 */ /* 0x000fe40008000000 */
[----:B------:R-:W-:Y:S04]  /*77c0*/  USEL UR4, URZ, 0x1, !UP1 ;  /* 0x00000001ff047887 */ /* 0x000fe8000c800000 */
[----:B------:R-:W-:Y:S01]  /*77d0*/  ULOP3.LUT UR51, UR51, UR4, URZ, 0x3c, !UPT ;  /* 0x0000000433337292 */ /* 0x000fe2000f8e3cff */
[----:B------:R-:W-:Y:S11]  /*77e0*/  @P0 BRA `(.L_x_125) ;  /* 0x0000000000040947 */ /* 0x000ff60003800000 */
[----:B------:R-:W-:Y:S04]  /*77f0*/  DEPBAR.LE SB0, 0x1 ;  /* 0x000080400000791a */ /* 0x000fe80000000000 */
.L_x_125:
[----:B------:R-:W-:Y:S05]  /*7800*/  BSYNC.RECONVERGENT B0 ;  /* 0x0000000000007941 */ /* 0x000fea0003800200 */
.L_x_124:
[----:B------:R-:W-:Y:S01]  /*7810*/  BAR.SYNC.DEFER_BLOCKING 0x1, 0x80 ;  /* 0x0042000000007b1d */ /* 0x000fe20000010000 */
[----:B------:R-:W-:Y:S01]  /*7820*/  UISETP.NE.AND UP0, UPT, UR50, -0x2, UPT ;  /* 0xfffffffe3200788c */ /* 0x000fe2000bf05270 */
[----:B------:R-:W-:Y:S08]  /*7830*/  IADD3 R45, PT, PT, R45, 0x1, RZ ;  /* 0x000000012d2d7810 */ /* 0x000ff00007ffe0ff */
[----:B------:R-:W-:Y:S05]  /*7840*/  BRA.U !UP0, `(.L_x_126) ;  /* 0x0000000108287547 */ /* 0x000fea000b800000 */
[----:B------:R-:W-:Y:S01]  /*7850*/  ISETP.NE.AND P0, PT, R109, RZ, PT ;  /* 0x000000ff6d00720c */ /* 0x000fe20003f05270 */
[----:B------:R-:W-:Y:S01]  /*7860*/  IMAD.U32 R2, RZ, RZ, UR49 ;  /* 0x00000031ff027e24 */ /* 0x000fe2000f8e00ff */
[----:B------:R-:W-:Y:S01]  /*7870*/  UIADD3 UR49, UPT, UPT, UR49, 0x1, URZ ;  /* 0x0000000131317890 */ /* 0x000fe2000fffe0ff */
[----:B-1----:R-:W-:Y:S03]  /*7880*/  IMAD.U32 R0, RZ, RZ, UR37 ;  /* 0x00000025ff007e24 */ /* 0x002fe6000f8e00ff */
[----:B------:R-:W-:Y:S04]  /*7890*/  UISETP.NE.AND UP0, UPT, UR49, 0x3, UPT ;  /* 0x000000033100788c */ /* 0x000fe8000bf05270 */
[----:B------:R-:W-:Y:S03]  /*78a0*/  USEL UR49, UR49, URZ, UP0 ;  /* 0x000000ff31317287 */ /* 0x000fe60008000000 */
[----:B------:R-:W-:Y:S05]  /*78b0*/  @P0 LEA R2, R2, UR48, 0x3 ;  /* 0x0000003002020c11 */ /* 0x000fea000f8e18ff */
[----:B------:R-:W-:Y:S05]  /*78c0*/  @P0 VIADD R2, R2, 0x48 ;  /* 0x0000004802020836 */ /* 0x000fea0000000000 */
[----:B------:R-:W-:Y:S04]  /*78d0*/  @P0 PRMT R0, R0, 0x654, R2 ;  /* 0x0000065400000816 */ /* 0x000fe80000000002 */
[----:B------:R2:W-:Y:S03]  /*78e0*/  @P0 SYNCS.ARRIVE.TRANS64.RED.A1T0 RZ, [R0+URZ], RZ ;  /* 0x000000ff00ff09a7 */ /* 0x0005e600081004ff */
.L_x_126:
[----:B------:R-:W-:Y:S01]  /*78f0*/  ISETP.NE.AND P2, PT, R105, RZ, PT ;  /* 0x000000ff6900720c */ /* 0x000fe20003f45270 */
[----:B------:R-:W-:Y:S01]  /*7900*/  UIADD3 UR50, UPT, UPT, UR50, 0x2, URZ ;  /* 0x0000000232327890 */ /* 0x000fe2000fffe0ff */
[----:B------:R-:W-:Y:S01]  /*7910*/  ISETP.NE.AND P0, PT, R108, 0x2, PT ;  /* 0x000000026c00780c */ /* 0x000fe20003f05270 */
[----:B------:R-:W-:Y:S01]  /*7920*/  IMAD.IADD R15, R43, 0x1, R90 ;  /* 0x000000012b0f7824 */ /* 0x000fe200078e025a */
[----:B------:R-:W-:Y:S01]  /*7930*/  ISETP.NE.AND P1, PT, R45, 0x4, PT ;  /* 0x000000042d00780c */ /* 0x000fe20003f25270 */
[----:B------:R-:W-:Y:S01]  /*7940*/  IMAD.IADD R14, R44, 0x1, R91 ;  /* 0x000000012c0e7824 */ /* 0x000fe200078e025b */
[----:B------:R-:W-:Y:S02]  /*7950*/  SEL R2, RZ, 0x1, P0 ;  /* 0x00000001ff027807 */ /* 0x000fe40000000000 */
[----:B-12---:R-:W-:Y:S02]  /*7960*/  SEL R0, RZ, 0x1, P1 ;  /* 0x00000001ff007807 */ /* 0x006fe40000800000 */
[----:B------:R-:W-:Y:S02]  /*7970*/  LOP3.LUT R100, R100, R2, RZ, 0x3c, !PT ;  /* 0x0000000264647212 */ /* 0x000fe400078e3cff */
[----:B------:R-:W-:Y:S02]  /*7980*/  LOP3.LUT R101, R101, R0, RZ, 0x3c, !PT ;  /* 0x0000000065657212 */ /* 0x000fe400078e3cff */
[----:B------:R-:W-:Y:S02]  /*7990*/  @P2 R2UR UR36, R99 ;  /* 0x00000000632422ca */ /* 0x000fe400000e0000 */
[----:B------:R-:W-:Y:S02]  /*79a0*/  SEL R108, R108, RZ, P0 ;  /* 0x000000ff6c6c7207 */ /* 0x000fe40000000000 */
[----:B------:R-:W-:Y:S01]  /*79b0*/  SEL R45, R45, RZ, P1 ;  /* 0x000000ff2d2d7207 */ /* 0x000fe20000800000 */
[----:B------:R-:W-:Y:S10]  /*79c0*/  @P2 BRA `(.L_x_127) ;  /* 0xffffffd800082947 */ /* 0x000ff4000383ffff */
[----:B------:R-:W-:-:S09]  /*79d0*/  UISETP.NE.AND UP0, UPT, UR53, URZ, UPT ;  /* 0x000000ff3500728c */ /* 0x000fd2000bf05270 */
[----:B------:R-:W-:Y:S05]  /*79e0*/  BRA.U !UP0, `(.L_x_128) ;  /* 0x0000000108487547 */ /* 0x000fea000b800000 */
[----:B------:R-:W1:Y:S02]  /*79f0*/  LDCU.64 UR4, c[0x0][0x890] ;  /* 0x00011200ff0477ac */ /* 0x000e640008000a00 */
[----:B-1----:R-:W-:-:S04]  /*7a00*/  UISETP.NE.U32.AND UP0, UPT, UR4, URZ, UPT ;  /* 0x000000ff0400728c */ /* 0x002fc8000bf05070 */
[----:B------:R-:W-:-:S09]  /*7a10*/  UISETP.NE.AND.EX UP0, UPT, UR5, URZ, UPT, UP0 ;  /* 0x000000ff0500728c */ /* 0x000fd2000bf05300 */
[----:B------:R-:W-:Y:S05]  /*7a20*/  BRA.U UP0, `(.L_x_129) ;  /* 0x00000001000c7547 */ /* 0x000fea000b800000 */
[----:B------:R-:W-:-:S13]  /*7a30*/  FSETP.NEU.AND P0, PT, R49, RZ, PT ;  /* 0x000000ff3100720b */ /* 0x000fda0003f0d000 */
[----:B------:R-:W-:Y:S05]  /*7a40*/  @!P0 EXIT ;  /* 0x000000000000894d */ /* 0x000fea0003800000 */
[----:B------:R-:W-:Y:S05]  /*7a50*/  BRA `(.L_x_128) ;  /* 0x00000000002c7947 */ /* 0x000fea0003800000 */
.L_x_129:
[----:B------:R-:W-:Y:S01]  /*7a60*/  ISETP.NE.AND P0, PT, R107, RZ, PT ;  /* 0x000000ff6b00720c */ /* 0x000fe20003f05270 */
[----:B------:R-:W-:-:S12]  /*7a70*/  BSSY.RECONVERGENT B0, `(.L_x_128) ;  /* 0x0000009000007945 */ /* 0x000fd80003800200 */
[----:B------:R-:W-:Y:S05]  /*7a80*/  @P0 BRA `(.L_x_130) ;  /* 0x0000000000140947 */ /* 0x000fea0003800000 */
[----:B------:R-:W1:Y:S02]  /*7a90*/  LDCU.64 UR4, c[0x0][0x888] ;  /* 0x00011100ff0477ac */ /* 0x000e640008000a00 */
[----:B-1----:R-:W-:-:S04]  /*7aa0*/  ISETP.NE.U32.AND P0, PT, RZ, UR4, PT ;  /* 0x00000004ff007c0c */ /* 0x002fc8000bf05070 */
[----:B------:R-:W-:-:S13]  /*7ab0*/  ISETP.NE.AND.EX P0, PT, RZ, UR5, PT, P0 ;  /* 0x00000005ff007c0c */ /* 0x000fda000bf05300 */
[----:B------:R-:W-:Y:S05]  /*7ac0*/  @!P0 EXIT ;  /* 0x000000000000894d */ /* 0x000fea0003800000 */
[----:B------:R-:W-:Y:S05]  /*7ad0*/  BRA `(.L_x_131) ;  /* 0x0000000000087947 */ /* 0x000fea0003800000 */
.L_x_130:
[----:B------:R-:W-:-:S13]  /*7ae0*/  FSETP.NEU.AND P0, PT, R49, RZ, PT ;  /* 0x000000ff3100720b */ /* 0x000fda0003f0d000 */
[----:B------:R-:W-:Y:S05]  /*7af0*/  @!P0 EXIT ;  /* 0x000000000000894d */ /* 0x000fea0003800000 */
.L_x_131:
[----:B------:R-:W-:Y:S05]  /*7b00*/  BSYNC.RECONVERGENT B0 ;  /* 0x0000000000007941 */ /* 0x000fea0003800200 */
.L_x_128:
[----:B------:R-:W-:Y:S01]  /*7b10*/  ULEA UR4, UR49, UR48, 0x3 ;  /* 0x0000003031047291 */ /* 0x000fe2000f8e18ff */
[----:B------:R-:W-:-:S04]  /*7b20*/  DEPBAR.LE SB0, 0x0 ;  /* 0x000080000000791a */ /* 0x000fc80000000000 */
[----:B------:R-:W-:-:S04]  /*7b30*/  UIADD3 UR4, UPT, UPT, UR4, 0x48, URZ ;  /* 0x0000004804047890 */ /* 0x000fc8000fffe0ff */
[----:B------:R-:W-:-:S09]  /*7b40*/  UPRMT UR4, UR37, 0x654, UR4 ;  /* 0x0000065425047896 */ /* 0x000fd20008000004 */
[----:B------:R-:W-:Y:S01]  /*7b50*/  SYNCS.ARRIVE.TRANS64.RED.A1T0 RZ, [UR4], RZ ;  /* 0x000000ffffff79a7 */ /* 0x000fe20008100404 */
[----:B------:R-:W-:Y:S05]  /*7b60*/  EXIT ;  /* 0x000000000000794d */ /* 0x000fea0003800000 */
.L_x_24:
[----:B--2---:R2:W4:Y:S02]  /*7b70*/  SYNCS.PHASECHK.TRANS64.TRYWAIT P0, [R2+URZ+0xe0], R3 ;  /* 0x0000e003020075a7 */ /* 0x00452400080011ff */
[----:B----4-:R-:W-:Y:S05]  /*7b80*/  @!P0 NANOSLEEP.SYNCS 0x989680 ;  /* 0x009896800000895d */ /* 0x010fea0003900000 */
[----:B------:R-:W4:Y:S02]  /*7b90*/  @!P0 SYNCS.PHASECHK.TRANS64 P0, [R2+URZ+0xe0], R3 ;  /* 0x0000e003020085a7 */ /* 0x000f2400080010ff */
[----:B----4-:R-:W-:Y:S05]  /*7ba0*/  @!P0 BRA `(.L_x_24) ;  /* 0xfffffffc00f08947 */ /* 0x010fea000383ffff */
[----:B------:R-:W-:Y:S05]  /*7bb0*/  BRA `(.L_x_132) ;  /* 0xffffff9c00047947 */ /* 0x000fea000383ffff */
.L_x_27:
[----:B------:R-:W-:-:S07]  /*7bc0*/  MOV R2, UR33 ;  /* 0x0000002100027c02 */ /* 0x000fce0008000f00 */
.L_x_133:
[----:B-1----:R1:W2:Y:S02]  /*7bd0*/  SYNCS.PHASECHK.TRANS64.TRYWAIT P0, [R2+URZ+0x18], R4 ;  /* 0x00001804020075a7 */ /* 0x0022a400080011ff */
[----:B--2---:R-:W-:Y:S05]  /*7be0*/  @!P0 NANOSLEEP.SYNCS 0x989680 ;  /* 0x009896800000895d */ /* 0x004fea0003900000 */
[----:B------:R-:W2:Y:S02]  /*7bf0*/  @!P0 SYNCS.PHASECHK.TRANS64 P0, [R2+URZ+0x18], R4 ;  /* 0x00001804020085a7 */ /* 0x000ea400080010ff */
[----:B--2---:R-:W-:Y:S05]  /*7c00*/  @!P0 BRA `(.L_x_133) ;  /* 0xfffffffc00f08947 */ /* 0x004fea000383ffff */
[----:B------:R-:W-:Y:S05]  /*7c10*/  BRA `(.L_x_26) ;  /* 0xffffff9c006c7947 */ /* 0x000fea000383ffff */
.L_x_34:
[----:B-1----:R-:W-:-:S07]  /*7c20*/  MOV R2, UR17 ;  /* 0x0000001100027c02 */ /* 0x002fce0008000f00 */
.L_x_134:
[----:B-1----:R1:W2:Y:S02]  /*7c30*/  SYNCS.PHASECHK.TRANS64.TRYWAIT P0, [R2+URZ+0x18], R4 ;  /* 0x00001804020075a7 */ /* 0x0022a400080011ff */
[----:B--2---:R-:W-:Y:S05]  /*7c40*/  @!P0 NANOSLEEP.SYNCS 0x989680 ;  /* 0x009896800000895d */ /* 0x004fea0003900000 */
[----:B------:R-:W2:Y:S02]  /*7c50*/  @!P0 SYNCS.PHASECHK.TRANS64 P0, [R2+URZ+0x18], R4 ;  /* 0x00001804020085a7 */ /* 0x000ea400080010ff */
[----:B--2---:R-:W-:Y:S05]  /*7c60*/  @!P0 BRA `(.L_x_134) ;  /* 0xfffffffc00f08947 */ /* 0x004fea000383ffff */
[----:B------:R-:W-:Y:S05]  /*7c70*/  BRA `(.L_x_33) ;  /* 0xffffffa000287947 */ /* 0x000fea000383ffff */
.L_x_39:
[----:B-1----:R1:W2:Y:S02]  /*7c80*/  SYNCS.PHASECHK.TRANS64.TRYWAIT P0, [R2+URZ+0x70], R3 ;  /* 0x00007003020075a7 */ /* 0x0022a400080011ff */
[----:B--2---:R-:W-:Y:S05]  /*7c90*/  @!P0 NANOSLEEP.SYNCS 0x989680 ;  /* 0x009896800000895d */ /* 0x004fea0003900000 */
[----:B------:R-:W2:Y:S02]  /*7ca0*/  @!P0 SYNCS.PHASECHK.TRANS64 P0, [R2+URZ+0x70], R3 ;  /* 0x00007003020085a7 */ /* 0x000ea400080010ff */
[----:B--2---:R-:W-:Y:S05]  /*7cb0*/  @!P0 BRA `(.L_x_39) ;  /* 0xfffffffc00f08947 */ /* 0x004fea000383ffff */
[----:B------:R-:W-:Y:S05]  /*7cc0*/  BRA `(.L_x_135) ;  /* 0xffffffa000cc7947 */ /* 0x000fea000383ffff */
.L_x_43:
[----:B---3--:R-:W-:-:S07]  /*7cd0*/  MOV R0, UR5 ;  /* 0x0000000500007c02 */ /* 0x008fce0008000f00 */
.L_x_136:
[----:B-1----:R1:W2:Y:S02]  /*7ce0*/  SYNCS.PHASECHK.TRANS64.TRYWAIT P0, [R0+URZ], R2 ;  /* 0x00000002000075a7 */ /* 0x0022a400080011ff */
[----:B--2---:R-:W-:Y:S05]  /*7cf0*/  @!P0 NANOSLEEP.SYNCS 0x989680 ;  /* 0x009896800000895d */ /* 0x004fea0003900000 */
[----:B------:R-:W2:Y:S02]  /*7d00*/  @!P0 SYNCS.PHASECHK.TRANS64 P0, [R0+URZ], R2 ;  /* 0x00000002000085a7 */ /* 0x000ea400080010ff */
[----:B--2---:R-:W-:Y:S05]  /*7d10*/  @!P0 BRA `(.L_x_136) ;  /* 0xfffffffc00f08947 */ /* 0x004fea000383ffff */
[----:B------:R-:W-:Y:S05]  /*7d20*/  BRA `(.L_x_137) ;  /* 0xffffffa8003c7947 */ /* 0x000fea000383ffff */
.L_x_44:
[----:B---3--:R-:W-:-:S07]  /*7d30*/  MOV R0, UR5 ;  /* 0x0000000500007c02 */ /* 0x008fce0008000f00 */
.L_x_138:
[----:B-1----:R1:W2:Y:S02]  /*7d40*/  SYNCS.PHASECHK.TRANS64.TRYWAIT P0, [R0+URZ], R2 ;  /* 0x00000002000075a7 */ /* 0x0022a400080011ff */
[----:B--2---:R-:W-:Y:S05]  /*7d50*/  @!P0 NANOSLEEP.SYNCS 0x989680 ;  /* 0x009896800000895d */ /* 0x004fea0003900000 */
[----:B------:R-:W2:Y:S02]  /*7d60*/  @!P0 SYNCS.PHASECHK.TRANS64 P0, [R0+URZ], R2 ;  /* 0x00000002000085a7 */ /* 0x000ea400080010ff */
[----:B--2---:R-:W-:Y:S05]  /*7d70*/  @!P0 BRA `(.L_x_138) ;  /* 0xfffffffc00f08947 */ /* 0x004fea000383ffff */
[----:B------:R-:W-:Y:S05]  /*7d80*/  BRA `(.L_x_139) ;  /* 0xffffffa800487947 */ /* 0x000fea000383ffff */
.L_x_47:
[----:B-1----:R1:W2:Y:S02]  /*7d90*/  SYNCS.PHASECHK.TRANS64.TRYWAIT P0, [R0+URZ+0xd0], R4 ;  /* 0x0000d004000075a7 */ /* 0x0022a400080011ff */
[----:B--2---:R-:W-:Y:S05]  /*7da0*/  @!P0 NANOSLEEP.SYNCS 0x989680 ;  /* 0x009896800000895d */ /* 0x004fea0003900000 */
[----:B------:R-:W2:Y:S02]  /*7db0*/  @!P0 SYNCS.PHASECHK.TRANS64 P0, [R0+URZ+0xd0], R4 ;  /* 0x0000d004000085a7 */ /* 0x000ea400080010ff */
[----:B--2---:R-:W-:Y:S05]  /*7dc0*/  @!P0 BRA `(.L_x_47) ;  /* 0xfffffffc00f08947 */ /* 0x004fea000383ffff */
[----:B------:R-:W-:Y:S05]  /*7dd0*/  BRA `(.L_x_140) ;  /* 0xffffffa800a87947 */ /* 0x000fea000383ffff */
.L_x_48:
[----:B------:R-:W-:-:S07]  /*7de0*/  MOV R0, UR5 ;  /* 0x0000000500007c02 */ /* 0x000fce0008000f00 */
.L_x_141:
[----:B-1----:R1:W2:Y:S02]  /*7df0*/  SYNCS.PHASECHK.TRANS64.TRYWAIT P0, [R0+URZ+0x80], R5 ;  /* 0x00008005000075a7 */ /* 0x0022a400080011ff */
[----:B--2---:R-:W-:Y:S05]  /*7e00*/  @!P0 NANOSLEEP.SYNCS 0x989680 ;  /* 0x009896800000895d */ /* 0x004fea0003900000 */
[----:B------:R-:W2:Y:S02]  /*7e10*/  @!P0 SYNCS.PHASECHK.TRANS64 P0, [R0+URZ+0x80], R5 ;  /* 0x00008005000085a7 */ /* 0x000ea400080010ff */
[----:B--2---:R-:W-:Y:S05]  /*7e20*/  @!P0 BRA `(.L_x_141) ;  /* 0xfffffffc00f08947 */ /* 0x004fea000383ffff */
[----:B------:R-:W-:Y:S05]  /*7e30*/  BRA `(.L_x_142) ;  /* 0xffffffa800b87947 */ /* 0x000fea000383ffff */
.L_x_49:
[----:B-1----:R1:W2:Y:S02]  /*7e40*/  SYNCS.PHASECHK.TRANS64.TRYWAIT P1, [R0+URZ+0x70], R4 ;  /* 0x00007004000075a7 */ /* 0x0022a400080211ff */
[----:B--2---:R-:W-:Y:S05]  /*7e50*/  @!P1 NANOSLEEP.SYNCS 0x989680 ;  /* 0x009896800000995d */ /* 0x004fea0003900000 */
[----:B------:R-:W2:Y:S02]  /*7e60*/  @!P1 SYNCS.PHASECHK.TRANS64 P1, [R0+URZ+0x70], R4 ;  /* 0x00007004000095a7 */ /* 0x000ea400080210ff */
[----:B--2---:R-:W-:Y:S05]  /*7e70*/  @!P1 BRA `(.L_x_49) ;  /* 0xfffffffc00f09947 */ /* 0x004fea000383ffff */
[----:B------:R-:W-:Y:S05]  /*7e80*/  BRA `(.L_x_143) ;  /* 0xffffffa800e87947 */ /* 0x000fea000383ffff */
.L_x_52:
[----:B------:R-:W-:-:S07]  /*7e90*/  MOV R0, UR5 ;  /* 0x0000000500007c02 */ /* 0x000fce0008000f00 */
.L_x_144:
[----:B-1----:R1:W2:Y:S02]  /*7ea0*/  SYNCS.PHASECHK.TRANS64.TRYWAIT P0, [R0+URZ+0x80], R2 ;  /* 0x00008002000075a7 */ /* 0x0022a400080011ff */
[----:B--2---:R-:W-:Y:S05]  /*7eb0*/  @!P0 NANOSLEEP.SYNCS 0x989680 ;  /* 0x009896800000895d */ /* 0x004fea0003900000 */
[----:B------:R-:W2:Y:S02]  /*7ec0*/  @!P0 SYNCS.PHASECHK.TRANS64 P0, [R0+URZ+0x80], R2 ;  /* 0x00008002000085a7 */ /* 0x000ea400080010ff */
[----:B--2---:R-:W-:Y:S05]  /*7ed0*/  @!P0 BRA `(.L_x_144) ;  /* 0xfffffffc00f08947 */ /* 0x004fea000383ffff */
[----:B------:R-:W-:Y:S05]  /*7ee0*/  BRA `(.L_x_51) ;  /* 0xffffffac003c7947 */ /* 0x000fea000383ffff */
.L_x_61:
[----:B-1----:R-:W-:-:S04]  /*7ef0*/  MOV R4, UR6 ;  /* 0x0000000600047c02 */ /* 0x002fc80008000f00 */
[----:B------:R1:W2:Y:S03]  /*7f00*/  SYNCS.PHASECHK.TRANS64.TRYWAIT P0, [R4+URZ+0x8], R5 ;  /* 0x00000805040075a7 */ /* 0x0002a600080011ff */
[----:B--2---:R-:W-:Y:S05]  /*7f10*/  @!P0 NANOSLEEP.SYNCS 0x989680 ;  /* 0x009896800000895d */ /* 0x004fea0003900000 */
[----:B------:R-:W2:Y:S02]  /*7f20*/  @!P0 SYNCS.PHASECHK.TRANS64 P0, [R4+URZ+0x8], R5 ;  /* 0x00000805040085a7 */ /* 0x000ea400080010ff */
[----:B--2---:R-:W-:Y:S05]  /*7f30*/  @!P0 BRA `(.L_x_61) ;  /* 0xfffffffc00ec8947 */ /* 0x004fea000383ffff */
[----:B------:R-:W-:Y:S05]  /*7f40*/  BRA `(.L_x_60) ;  /* 0xffffffac00f07947 */ /* 0x000fea000383ffff */
.L_x_63:
[----:B------:R-:W-:Y:S01]  /*7f50*/  BSSY B0, `(.L_x_145) ;  /* 0x0000006000007945 */ /* 0x000fe20003800000 */
[----:B------:R-:W-:-:S07]  /*7f60*/  MOV R15, 0xffffffff ;  /* 0xffffffff000f7802 */ /* 0x000fce0000000f00 */
[----:B-1---5:R-:W-:Y:S05]  /*7f70*/  WARPSYNC.COLLECTIVE R15, `(.L_x_146) ;  /* 0x000000000f0c7348 */ /* 0x022fea0003c00000 */
[----:B------:R-:W-:Y:S02]  /*7f80*/  ELECT P6, UR79, PT ;  /* 0x00000000004f782f */ /* 0x000fe400038c0000 */
[----:B------:R-:W-:Y:S01]  /*7f90*/  MOV R14, UR79 ;  /* 0x0000004f000e7c02 */ /* 0x000fe20008000f00 */
[----:B-1---5:R-:W-:Y:S10]  /*7fa0*/  ENDCOLLECTIVE ;  /* 0x000000000000791b */ /* 0x022ff40003800000 */
.L_x_146:
[----:B------:R-:W-:Y:S05]  /*7fb0*/  BSYNC B0 ;  /* 0x0000000000007941 */ /* 0x000fea0003800000 */
.L_x_145:
[----:B------:R-:W-:Y:S05]  /*7fc0*/  BRA `(.L_x_147) ;  /* 0xffffffb000207947 */ /* 0x000fea000383ffff */
.L_x_65:
[----:B-1----:R-:W-:-:S04]  /*7fd0*/  MOV R2, UR6 ;  /* 0x0000000600027c02 */ /* 0x002fc80008000f00 */
[----:B------:R1:W2:Y:S03]  /*7fe0*/  SYNCS.PHASECHK.TRANS64.TRYWAIT P0, [R2+URZ+0x8], R3 ;  /* 0x00000803020075a7 */ /* 0x0002a600080011ff */
[----:B--2---:R-:W-:Y:S05]  /*7ff0*/  @!P0 NANOSLEEP.SYNCS 0x989680 ;  /* 0x009896800000895d */ /* 0x004fea0003900000 */
[----:B------:R-:W2:Y:S02]  /*8000*/  @!P0 SYNCS.PHASECHK.TRANS64 P0, [R2+URZ+0x8], R3 ;  /* 0x00000803020085a7 */ /* 0x000ea400080010ff */
[----:B--2---:R-:W-:Y:S05]  /*8010*/  @!P0 BRA `(.L_x_65) ;  /* 0xfffffffc00ec8947 */ /* 0x004fea000383ffff */
[----:B------:R-:W-:Y:S05]  /*8020*/  BRA `(.L_x_64) ;  /* 0xffffffb000247947 */ /* 0x000fea000383ffff */
.L_x_66:
[----:B-1----:R1:W2:Y:S02]  /*8030*/  SYNCS.PHASECHK.TRANS64.TRYWAIT P0, [R0+URZ+0x70], R4 ;  /* 0x00007004000075a7 */ /* 0x0022a400080011ff */
[----:B--2---:R-:W-:Y:S05]  /*8040*/  @!P0 NANOSLEEP.SYNCS 0x989680 ;  /* 0x009896800000895d */ /* 0x004fea0003900000 */
[----:B------:R-:W2:Y:S02]  /*8050*/  @!P0 SYNCS.PHASECHK.TRANS64 P0, [R0+URZ+0x70], R4 ;  /* 0x00007004000085a7 */ /* 0x000ea400080010ff */
[----:B--2---:R-:W-:Y:S05]  /*8060*/  @!P0 BRA `(.L_x_66) ;  /* 0xfffffffc00f08947 */ /* 0x004fea000383ffff */
[----:B------:R-:W-:Y:S05]  /*8070*/  BRA `(.L_x_148) ;  /* 0xffffffb400107947 */ /* 0x000fea000383ffff */
.L_x_68:
[----:B------:R-:W-:-:S07]  /*8080*/  MOV R0, UR9 ;  /* 0x0000000900007c02 */ /* 0x000fce0008000f00 */
.L_x_149:
[----:B-1----:R1:W2:Y:S02]  /*8090*/  SYNCS.PHASECHK.TRANS64.TRYWAIT P0, [R0+URZ+0xb0], R4 ;  /* 0x0000b004000075a7 */ /* 0x0022a400080011ff */
[----:B--2---:R-:W-:Y:S05]  /*80a0*/  @!P0 NANOSLEEP.SYNCS 0x989680 ;  /* 0x009896800000895d */ /* 0x004fea0003900000 */
[----:B------:R-:W2:Y:S02]  /*80b0*/  @!P0 SYNCS.PHASECHK.TRANS64 P0, [R0+URZ+0xb0], R4 ;  /* 0x0000b004000085a7 */ /* 0x000ea400080010ff */
[----:B--2---:R-:W-:Y:S05]  /*80c0*/  @!P0 BRA `(.L_x_149) ;  /* 0xfffffffc00f08947 */ /* 0x004fea000383ffff */
[----:B------:R-:W-:Y:S05]  /*80d0*/  BRA `(.L_x_150) ;  /* 0xffffffb4005c7947 */ /* 0x000fea000383ffff */
.L_x_71:
[----:B------:R-:W-:Y:S07]  /*80e0*/  MOV R0, UR8 ;  /* 0x0000000800007c02 */ /* 0x000fee0008000f00 */
.L_x_151:
[----:B-1----:R1:W2:Y:S02]  /*80f0*/  SYNCS.PHASECHK.TRANS64.TRYWAIT P0, [R0+URZ], R4 ;  /* 0x00000004000075a7 */ /* 0x0022a400080011ff */
[----:B--2---:R-:W-:Y:S05]  /*8100*/  @!P0 NANOSLEEP.SYNCS 0x989680 ;  /* 0x009896800000895d */ /* 0x004fea0003900000 */
[----:B------:R-:W2:Y:S02]  /*8110*/  @!P0 SYNCS.PHASECHK.TRANS64 P0, [R0+URZ], R4 ;  /* 0x00000004000085a7 */ /* 0x000ea400080010ff */
[----:B--2---:R-:W-:Y:S05]  /*8120*/  @!P0 BRA `(.L_x_151) ;  /* 0xfffffffc00f08947 */ /* 0x004fea000383ffff */
[----:B------:R-:W-:Y:S05]  /*8130*/  BRA `(.L_x_70) ;  /* 0xffffffb400707947 */ /* 0x000fea000383ffff */
.L_x_75:
[----:B-1----:R-:W-:-:S07]  /*8140*/  MOV R0, UR8 ;  /* 0x0000000800007c02 */ /* 0x002fce0008000f00 */
.L_x_152:
[----:B-1----:R1:W2:Y:S02]  /*8150*/  SYNCS.PHASECHK.TRANS64.TRYWAIT P0, [R0+URZ], R2 ;  /* 0x00000002000075a7 */ /* 0x0022a400080011ff */
[----:B--2---:R-:W-:Y:S05]  /*8160*/  @!P0 NANOSLEEP.SYNCS 0x989680 ;  /* 0x009896800000895d */ /* 0x004fea0003900000 */
[----:B------:R-:W2:Y:S02]  /*8170*/  @!P0 SYNCS.PHASECHK.TRANS64 P0, [R0+URZ], R2 ;  /* 0x00000002000085a7 */ /* 0x000ea400080010ff */
[----:B--2---:R-:W-:Y:S05]  /*8180*/  @!P0 BRA `(.L_x_152) ;  /* 0xfffffffc00f08947 */ /* 0x004fea000383ffff */
[----:B------:R-:W-:Y:S05]  /*8190*/  BRA `(.L_x_153) ;  /* 0xffffffb800647947 */ /* 0x000fea000383ffff */
.L_x_76:
[----:B------:R-:W-:-:S07]  /*81a0*/  MOV R0, UR8 ;  /* 0x0000000800007c02 */ /* 0x000fce0008000f00 */
.L_x_154:
[----:B-1----:R1:W2:Y:S02]  /*81b0*/  SYNCS.PHASECHK.TRANS64.TRYWAIT P0, [R0+URZ], R3 ;  /* 0x00000003000075a7 */ /* 0x0022a400080011ff */
[----:B--2---:R-:W-:Y:S05]  /*81c0*/  @!P0 NANOSLEEP.SYNCS 0x989680 ;  /* 0x009896800000895d */ /* 0x004fea0003900000 */
[----:B------:R-:W2:Y:S02]  /*81d0*/  @!P0 SYNCS.PHASECHK.TRANS64 P0, [R0+URZ], R3 ;  /* 0x00000003000085a7 */ /* 0x000ea400080010ff */
[----:B--2---:R-:W-:Y:S05]  /*81e0*/  @!P0 BRA `(.L_x_154) ;  /* 0xfffffffc00f08947 */ /* 0x004fea000383ffff */
[----:B------:R-:W-:Y:S05]  /*81f0*/  BRA `(.L_x_155) ;  /* 0xffffffb800707947 */ /* 0x000fea000383ffff */
.L_x_77:
[----:B------:R-:W-:-:S07]  /*8200*/  MOV R0, UR8 ;  /* 0x0000000800007c02 */ /* 0x000fce0008000f00 */
.L_x_156:
[----:B-1----:R1:W2:Y:S02]  /*8210*/  SYNCS.PHASECHK.TRANS64.TRYWAIT P0, [R0+URZ], R3 ;  /* 0x00000003000075a7 */ /* 0x0022a400080011ff */
[----:B--2---:R-:W-:Y:S05]  /*8220*/  @!P0 NANOSLEEP.SYNCS 0x989680 ;  /* 0x009896800000895d */ /* 0x004fea0003900000 */
[----:B------:R-:W2:Y:S02]  /*8230*/  @!P0 SYNCS.PHASECHK.TRANS64 P0, [R0+URZ], R3 ;  /* 0x00000003000085a7 */ /* 0x000ea400080010ff */
[----:B--2---:R-:W-:Y:S05]  /*8240*/  @!P0 BRA `(.L_x_156) ;  /* 0xfffffffc00f08947 */ /* 0x004fea000383ffff */
[----:B------:R-:W-:Y:S05]  /*8250*/  BRA `(.L_x_157) ;  /* 0xffffffb8007c7947 */ /* 0x000fea000383ffff */
.L_x_80:
[----:B------:R-:W-:-:S07]  /*8260*/  MOV R0, UR7 ;  /* 0x0000000700007c02 */ /* 0x000fce0008000f00 */
.L_x_158:
[----:B-1----:R1:W2:Y:S02]  /*8270*/  SYNCS.PHASECHK.TRANS64.TRYWAIT P1, [R0+URZ+0xf0], R2 ;  /* 0x0000f002000075a7 */ /* 0x0022a400080211ff */
[----:B--2---:R-:W-:Y:S05]  /*8280*/  @!P1 NANOSLEEP.SYNCS 0x989680 ;  /* 0x009896800000995d */ /* 0x004fea0003900000 */
[----:B------:R-:W2:Y:S02]  /*8290*/  @!P1 SYNCS.PHASECHK.TRANS64 P1, [R0+URZ+0xf0], R2 ;  /* 0x0000f002000095a7 */ /* 0x000ea400080210ff */
[----:B--2---:R-:W-:Y:S05]  /*82a0*/  @!P1 BRA `(.L_x_158) ;  /* 0xfffffffc00f09947 */ /* 0x004fea000383ffff */
[----:B------:R-:W-:Y:S05]  /*82b0*/  BRA `(.L_x_159) ;  /* 0xffffffb800c87947 */ /* 0x000fea000383ffff */
.L_x_85:
[----:B--2---:R2:W4:Y:S02]  /*82c0*/  SYNCS.PHASECHK.TRANS64.TRYWAIT P0, [R0+URZ+0x70], R2 ;  /* 0x00007002000075a7 */ /* 0x00452400080011ff */
[----:B----4-:R-:W-:Y:S05]  /*82d0*/  @!P0 NANOSLEEP.SYNCS 0x989680 ;  /* 0x009896800000895d */ /* 0x010fea0003900000 */
[----:B------:R-:W4:Y:S02]  /*82e0*/  @!P0 SYNCS.PHASECHK.TRANS64 P0, [R0+URZ+0x70], R2 ;  /* 0x00007002000085a7 */ /* 0x000f2400080010ff */
[----:B----4-:R-:W-:Y:S05]  /*82f0*/  @!P0 BRA `(.L_x_85) ;  /* 0xfffffffc00f08947 */ /* 0x010fea000383ffff */
[----:B------:R-:W-:Y:S05]  /*8300*/  BRA `(.L_x_160) ;  /* 0xffffffbc00cc7947 */ /* 0x000fea000383ffff */
.L_x_88:
[----:B------:R-:W-:Y:S07]  /*8310*/  MOV R0, UR6 ;  /* 0x0000000600007c02 */ /* 0x000fee0008000f00 */
.L_x_161:
[----:B--2---:R2:W4:Y:S02]  /*8320*/  SYNCS.PHASECHK.TRANS64.TRYWAIT P0, [R0+URZ+0x68], R2 ;  /* 0x00006802000075a7 */ /* 0x00452400080011ff */
[----:B----4-:R-:W-:Y:S05]  /*8330*/  @!P0 NANOSLEEP.SYNCS 0x989680 ;  /* 0x009896800000895d */ /* 0x010fea0003900000 */
[----:B------:R-:W4:Y:S02]  /*8340*/  @!P0 SYNCS.PHASECHK.TRANS64 P0, [R0+URZ+0x68], R2 ;  /* 0x00006802000085a7 */ /* 0x000f2400080010ff */
[----:B----4-:R-:W-:Y:S05]  /*8350*/  @!P0 BRA `(.L_x_161) ;  /* 0xfffffffc00f08947 */ /* 0x010fea000383ffff */
[----:B------:R-:W-:Y:S05]  /*8360*/  BRA `(.L_x_87) ;  /* 0xffffffc000ac7947 */ /* 0x000fea000383ffff */
.L_x_91:
[----:B------:R-:W-:Y:S07]  /*8370*/  MOV R0, UR15 ;  /* 0x0000000f00007c02 */ /* 0x000fee0008000f00 */
.L_x_162:
[----:B-1----:R1:W2:Y:S02]  /*8380*/  SYNCS.PHASECHK.TRANS64.TRYWAIT P0, [R0+URZ+0x48], R9 ;  /* 0x00004809000075a7 */ /* 0x0022a400080011ff */
[----:B--2---:R-:W-:Y:S05]  /*8390*/  @!P0 NANOSLEEP.SYNCS 0x989680 ;  /* 0x009896800000895d */ /* 0x004fea0003900000 */
[----:B------:R-:W2:Y:S02]  /*83a0*/  @!P0 SYNCS.PHASECHK.TRANS64 P0, [R0+URZ+0x48], R9 ;  /* 0x00004809000085a7 */ /* 0x000ea400080010ff */
[----:B--2---:R-:W-:Y:S05]  /*83b0*/  @!P0 BRA `(.L_x_162) ;  /* 0xfffffffc00f08947 */ /* 0x004fea000383ffff */
[----:B------:R-:W-:Y:S05]  /*83c0*/  BRA `(.L_x_163) ;  /* 0xffffffc400247947 */ /* 0x000fea000383ffff */
.L_x_92:
[----:B------:R-:W-:Y:S07]  /*83d0*/  MOV R0, UR13 ;  /* 0x0000000d00007c02 */ /* 0x000fee0008000f00 */
.L_x_164:
[----:B-1----:R1:W2:Y:S02]  /*83e0*/  SYNCS.PHASECHK.TRANS64.TRYWAIT P0, [R0+URZ+0x48], R14 ;  /* 0x0000480e000075a7 */ /* 0x0022a400080011ff */
[----:B--2---:R-:W-:Y:S05]  /*83f0*/  @!P0 NANOSLEEP.SYNCS 0x989680 ;  /* 0x009896800000895d */ /* 0x004fea0003900000 */
[----:B------:R-:W2:Y:S02]  /*8400*/  @!P0 SYNCS.PHASECHK.TRANS64 P0, [R0+URZ+0x48], R14 ;  /* 0x0000480e000085a7 */ /* 0x000ea400080010ff */
[----:B--2---:R-:W-:Y:S05]  /*8410*/  @!P0 BRA `(.L_x_164) ;  /* 0xfffffffc00f08947 */ /* 0x004fea000383ffff */
[----:B------:R-:W-:Y:S05]  /*8420*/  BRA `(.L_x_165) ;  /* 0xffffffc400c47947 */ /* 0x000fea000383ffff */
.L_x_94:
[----:B------:R-:W-:-:S07]  /*8430*/  MOV R0, UR4 ;  /* 0x0000000400007c02 */ /* 0x000fce0008000f00 */
.L_x_166:
[----:B-1----:R1:W4:Y:S02]  /*8440*/  SYNCS.PHASECHK.TRANS64.TRYWAIT P0, [R0+URZ], R2 ;  /* 0x00000002000075a7 */ /* 0x00232400080011ff */
[----:B----4-:R-:W-:Y:S05]  /*8450*/  @!P0 NANOSLEEP.SYNCS 0x989680 ;  /* 0x009896800000895d */ /* 0x010fea0003900000 */
[----:B------:R-:W4:Y:S02]  /*8460*/  @!P0 SYNCS.PHASECHK.TRANS64 P0, [R0+URZ], R2 ;  /* 0x00000002000085a7 */ /* 0x000f2400080010ff */
[----:B----4-:R-:W-:Y:S05]  /*8470*/  @!P0 BRA `(.L_x_166) ;  /* 0xfffffffc00f08947 */ /* 0x010fea000383ffff */
[----:B------:R-:W-:Y:S05]  /*8480*/  BRA `(.L_x_167) ;  /* 0xffffffc800507947 */ /* 0x000fea000383ffff */
.L_x_95:
[----:B------:R-:W-:-:S07]  /*8490*/  MOV R0, UR4 ;  /* 0x0000000400007c02 */ /* 0x000fce0008000f00 */
.L_x_168:
[----:B-1----:R1:W4:Y:S02]  /*84a0*/  SYNCS.PHASECHK.TRANS64.TRYWAIT P0, [R0+URZ], R2 ;  /* 0x00000002000075a7 */ /* 0x00232400080011ff */
[----:B----4-:R-:W-:Y:S05]  /*84b0*/  @!P0 NANOSLEEP.SYNCS 0x989680 ;  /* 0x009896800000895d */ /* 0x010fea0003900000 */
[----:B------:R-:W4:Y:S02]  /*84c0*/  @!P0 SYNCS.PHASECHK.TRANS64 P0, [R0+URZ], R2 ;  /* 0x00000002000085a7 */ /* 0x000f2400080010ff */
[----:B----4-:R-:W-:Y:S05]  /*84d0*/  @!P0 BRA `(.L_x_168) ;  /* 0xfffffffc00f08947 */ /* 0x010fea000383ffff */
[----:B------:R-:W-:Y:S05]  /*84e0*/  BRA `(.L_x_169) ;  /* 0xffffffc8005c7947 */ /* 0x000fea000383ffff */
.L_x_97:
[----:B--2---:R2:W4:Y:S02]  /*84f0*/  SYNCS.PHASECHK.TRANS64.TRYWAIT P0, [R0+URZ+0x70], R2 ;  /* 0x00007002000075a7 */ /* 0x00452400080011ff */
[----:B----4-:R-:W-:Y:S05]  /*8500*/  @!P0 NANOSLEEP.SYNCS 0x989680 ;  /* 0x009896800000895d */ /* 0x010fea0003900000 */
[----:B------:R-:W4:Y:S02]  /*8510*/  @!P0 SYNCS.PHASECHK.TRANS64 P0, [R0+URZ+0x70], R2 ;  /* 0x00007002000085a7 */ /* 0x000f2400080010ff */
[----:B----4-:R-:W-:Y:S05]  /*8520*/  @!P0 BRA `(.L_x_97) ;  /* 0xfffffffc00f08947 */ /* 0x010fea000383ffff */
[----:B------:R-:W-:Y:S05]  /*8530*/  BRA `(.L_x_170) ;  /* 0xffffffcc00407947 */ /* 0x000fea000383ffff */
.L_x_107:
[----:B-1----:R1:W3:Y:S02]  /*8540*/  SYNCS.PHASECHK.TRANS64.TRYWAIT P1, [R0+URZ+0x30], R3 ;  /* 0x00003003000075a7 */ /* 0x0022e400080211ff */
[----:B---3--:R-:W-:Y:S05]  /*8550*/  @!P1 NANOSLEEP.SYNCS 0x989680 ;  /* 0x009896800000995d */ /* 0x008fea0003900000 */
[----:B------:R-:W3:Y:S02]  /*8560*/  @!P1 SYNCS.PHASECHK.TRANS64 P1, [R0+URZ+0x30], R3 ;  /* 0x00003003000095a7 */ /* 0x000ee400080210ff */
[----:B---3--:R-:W-:Y:S05]  /*8570*/  @!P1 BRA `(.L_x_107) ;  /* 0xfffffffc00f09947 */ /* 0x008fea000383ffff */
[----:B------:R-:W-:Y:S05]  /*8580*/  BRA `(.L_x_106) ;  /* 0xffffffd800707947 */ /* 0x000fea000383ffff */
.L_x_109:
[----:B-1----:R1:W4:Y:S02]  /*8590*/  SYNCS.PHASECHK.TRANS64.TRYWAIT P0, [R106+URZ+0x90], R2 ;  /* 0x000090026a0075a7 */ /* 0x00232400080011ff */
[----:B----4-:R-:W-:Y:S05]  /*85a0*/  @!P0 NANOSLEEP.SYNCS 0x989680 ;  /* 0x009896800000895d */ /* 0x010fea0003900000 */
[----:B------:R-:W4:Y:S02]  /*85b0*/  @!P0 SYNCS.PHASECHK.TRANS64 P0, [R106+URZ+0x90], R2 ;  /* 0x000090026a0085a7 */ /* 0x000f2400080010ff */
[----:B----4-:R-:W-:Y:S05]  /*85c0*/  @!P0 BRA `(.L_x_109) ;  /* 0xfffffffc00f08947 */ /* 0x010fea000383ffff */
[----:B------:R-:W-:Y:S05]  /*85d0*/  BRA `(.L_x_108) ;  /* 0xffffffd800a87947 */ /* 0x000fea000383ffff */
.L_x_120:
[----:B--2---:R2:W4:Y:S02]  /*85e0*/  SYNCS.PHASECHK.TRANS64.TRYWAIT P0, [R2+URZ+0x30], R71 ;  /* 0x00003047020075a7 */ /* 0x00452400080011ff */
[----:B----4-:R-:W-:Y:S05]  /*85f0*/  @!P0 NANOSLEEP.SYNCS 0x989680 ;  /* 0x009896800000895d */ /* 0x010fea0003900000 */
[----:B------:R-:W4:Y:S02]  /*8600*/  @!P0 SYNCS.PHASECHK.TRANS64 P0, [R2+URZ+0x30], R71 ;  /* 0x00003047020085a7 */ /* 0x000f2400080010ff */
[----:B----4-:R-:W-:Y:S05]  /*8610*/  @!P0 BRA `(.L_x_120) ;  /* 0xfffffffc00f08947 */ /* 0x010fea000383ffff */
[----:B------:R-:W-:Y:S05]  /*8620*/  BRA `(.L_x_119) ;  /* 0xffffffe400907947 */ /* 0x000fea000383ffff */
        .weak           $__internal_0_$__cuda_sm10x_tcgen05_guardrail_trap_col_being_dealloced_not_returned_by_alloc
        .type           $__internal_0_$__cuda_sm10x_tcgen05_guardrail_trap_col_being_dealloced_not_returned_by_alloc,@function
        .size           $__internal_0_$__cuda_sm10x_tcgen05_guardrail_trap_col_being_dealloced_not_returned_by_alloc,($__internal_1_$__cuda_sm10x_tcgen05_guardrail_trap_phase_invalid_during_alloc - $__internal_0_$__cuda_sm10x_tcgen05_guardrail_trap_col_being_dealloced_not_returned_by_alloc)
$__internal_0_$__cuda_sm10x_tcgen05_guardrail_trap_col_being_dealloced_not_returned_by_alloc:
[----:B------:R-:W-:Y:S05]  /*8630*/  BPT.TRAP 0x1 ;  /* 0x000000040000795c */ /* 0x000fea0000300000 */
[----:B------:R-:W-:-:S04]  /*8640*/  HFMA2 R3, -RZ, RZ, 0, 0 ;  /* 0x00000000ff037431 */ /* 0x000fc800000001ff */
[----:B------:R-:W-:Y:S05]  /*8650*/  RET.REL.NODEC R2 `(_ZN7cutlass13device_kernelINS_4gemm6kernel13GemmUniversalIN4cute5tupleIJiiiiEEENS1_10collective13CollectiveMmaINS1_35MainloopSm100TmaUmmaWarpSpecializedILi3ELi2ELi4ENS5_IJNS4_1CILi2EEENSA_ILi1EEESC_EEEEENS5_IJNSA_ILi256EEENSA_ILi64EEESG_EEENS_6half_tENS5_IJlSC_lEEESI_SJ_NS4_8TiledMMAINS4_8MMA_AtomIJNS4_26SM100_MMA_F16BF16_2x1SM_SSISI_SI_fLi256ELi64ELNS4_4UMMA5MajorE0ELSO_0ELNSN_7ScaleInE0ELSP_0EEEEEENS4_6LayoutINS5_IJSC_SC_SC_EEENS5_IJNSA_ILi0EEESU_SU_EEEEENS5_IJNS4_10UnderscoreESX_SX_EEEEENS4_18SM100_TMA_2SM_LOADENS4_14ComposedLayoutINS4_7SwizzleILi3ELi4ELi3EEENS4_18smem_ptr_flag_bitsILi16EEENSS_INS5_IJNSA_ILi8EEESG_EEENS5_IJSG_SC_EEEEEEEvNS4_8identityES10_S1A_vS1B_EENS_8epilogue10collective18CollectiveEpilogueINS1D_23Sm100TmaWarpSpecializedILi3ELi2ELi32ELb1ELb0EEEJNS5_IJNSA_ILi128EEESG_SG_EEENS5_IJNSS_IS1I_SC_EENSS_INSA_ILi32EEESC_EEEEESI_SJ_SI_SJ_NS1D_6fusion15FusionCallbacksIS1H_NS1O_17LinearCombinationISI_fSI_fLNS_15FloatRoundStyleE2EEES1J_S1N_JEEENS4_5SM1004TMEM4LOAD26SM100_TMEM_LOAD_32dp32b32xENS4_13SM90_TMA_LOADENS11_INS12_ILi2ELi4ELi3EEES15_NSS_INS5_IJS16_S1L_EEENS5_IJS1L_SC_EEEEEEENS4_39AutoVectorizingCopyWithAssumedAlignmentILi128EEENS4_14SM90_TMA_STOREES23_S25_S25_EEEvvEEEEvNT_6ParamsE) ;  /* 0xffffff7802687950 */ /* 0x000fea0003c3ffff */
        .weak           $__internal_1_$__cuda_sm10x_tcgen05_guardrail_trap_phase_invalid_during_alloc
        .type           $__internal_1_$__cuda_sm10x_tcgen05_guardrail_trap_phase_invalid_during_alloc,@function
        .size           $__internal_1_$__cuda_sm10x_tcgen05_guardrail_trap_phase_invalid_during_alloc,($__internal_2_$__cuda_sm10x_tcgen05_guardrail_trap_unallocated_columns_being_dealloced - $__internal_1_$__cuda_sm10x_tcgen05_guardrail_trap_phase_invalid_during_alloc)
$__internal_1_$__cuda_sm10x_tcgen05_guardrail_trap_phase_invalid_during_alloc:
[----:B------:R-:W-:Y:S05]  /*8660*/  BPT.TRAP 0x1 ;  /* 0x000000040000795c */ /* 0x000fea0000300000 */
[----:B------:R-:W-:-:S04]  /*8670*/  MOV R3, 0x0 ;  /* 0x0000000000037802 */ /* 0x000fc80000000f00 */
[----:B------:R-:W-:Y:S05]  /*8680*/  RET.REL.NODEC R2 `(_ZN7cutlass13device_kernelINS_4gemm6kernel13GemmUniversalIN4cute5tupleIJiiiiEEENS1_10collective13CollectiveMmaINS1_35MainloopSm100TmaUmmaWarpSpecializedILi3ELi2ELi4ENS5_IJNS4_1CILi2EEENSA_ILi1EEESC_EEEEENS5_IJNSA_ILi256EEENSA_ILi64EEESG_EEENS_6half_tENS5_IJlSC_lEEESI_SJ_NS4_8TiledMMAINS4_8MMA_AtomIJNS4_26SM100_MMA_F16BF16_2x1SM_SSISI_SI_fLi256ELi64ELNS4_4UMMA5MajorE0ELSO_0ELNSN_7ScaleInE0ELSP_0EEEEEENS4_6LayoutINS5_IJSC_SC_SC_EEENS5_IJNSA_ILi0EEESU_SU_EEEEENS5_IJNS4_10UnderscoreESX_SX_EEEEENS4_18SM100_TMA_2SM_LOADENS4_14ComposedLayoutINS4_7SwizzleILi3ELi4ELi3EEENS4_18smem_ptr_flag_bitsILi16EEENSS_INS5_IJNSA_ILi8EEESG_EEENS5_IJSG_SC_EEEEEEEvNS4_8identityES10_S1A_vS1B_EENS_8epilogue10collective18CollectiveEpilogueINS1D_23Sm100TmaWarpSpecializedILi3ELi2ELi32ELb1ELb0EEEJNS5_IJNSA_ILi128EEESG_SG_EEENS5_IJNSS_IS1I_SC_EENSS_INSA_ILi32EEESC_EEEEESI_SJ_SI_SJ_NS1D_6fusion15FusionCallbacksIS1H_NS1O_17LinearCombinationISI_fSI_fLNS_15FloatRoundStyleE2EEES1J_S1N_JEEENS4_5SM1004TMEM4LOAD26SM100_TMEM_LOAD_32dp32b32xENS4_13SM90_TMA_LOADENS11_INS12_ILi2ELi4ELi3EEES15_NSS_INS5_IJS16_S1L_EEENS5_IJS1L_SC_EEEEEEENS4_39AutoVectorizingCopyWithAssumedAlignmentILi128EEENS4_14SM90_TMA_STOREES23_S25_S25_EEEvvEEEEvNT_6ParamsE) ;  /* 0xffffff78025c7950 */ /* 0x000fea0003c3ffff */
        .weak           $__internal_2_$__cuda_sm10x_tcgen05_guardrail_trap_unallocated_columns_being_dealloced
        .type           $__internal_2_$__cuda_sm10x_tcgen05_guardrail_trap_unallocated_columns_being_dealloced,@function
        .size           $__internal_2_$__cuda_sm10x_tcgen05_guardrail_trap_unallocated_columns_being_dealloced,(.L_x_172 - $__internal_2_$__cuda_sm10x_tcgen05_guardrail_trap_unallocated_columns_being_dealloced)
$__internal_2_$__cuda_sm10x_tcgen05_guardrail_trap_unallocated_columns_being_dealloced:
[----:B------:R-:W-:Y:S05]  /*8690*/  BPT.TRAP 0x1 ;  /* 0x000000040000795c */ /* 0x000fea0000300000 */
[----:B------:R-:W-:-:S04]  /*86a0*/  HFMA2 R3, -RZ, RZ, 0, 0 ;  /* 0x00000000ff037431 */ /* 0x000fc800000001ff */
[----:B------:R-:W-:Y:S05]  /*86b0*/  RET.REL.NODEC R2 `(_ZN7cutlass13device_kernelINS_4gemm6kernel13GemmUniversalIN4cute5tupleIJiiiiEEENS1_10collective13CollectiveMmaINS1_35MainloopSm100TmaUmmaWarpSpecializedILi3ELi2ELi4ENS5_IJNS4_1CILi2EEENSA_ILi1EEESC_EEEEENS5_IJNSA_ILi256EEENSA_ILi64EEESG_EEENS_6half_tENS5_IJlSC_lEEESI_SJ_NS4_8TiledMMAINS4_8MMA_AtomIJNS4_26SM100_MMA_F16BF16_2x1SM_SSISI_SI_fLi256ELi64ELNS4_4UMMA5MajorE0ELSO_0ELNSN_7ScaleInE0ELSP_0EEEEEENS4_6LayoutINS5_IJSC_SC_SC_EEENS5_IJNSA_ILi0EEESU_SU_EEEEENS5_IJNS4_10UnderscoreESX_SX_EEEEENS4_18SM100_TMA_2SM_LOADENS4_14ComposedLayoutINS4_7SwizzleILi3ELi4ELi3EEENS4_18smem_ptr_flag_bitsILi16EEENSS_INS5_IJNSA_ILi8EEESG_EEENS5_IJSG_SC_EEEEEEEvNS4_8identityES10_S1A_vS1B_EENS_8epilogue10collective18CollectiveEpilogueINS1D_23Sm100TmaWarpSpecializedILi3ELi2ELi32ELb1ELb0EEEJNS5_IJNSA_ILi128EEESG_SG_EEENS5_IJNSS_IS1I_SC_EENSS_INSA_ILi32EEESC_EEEEESI_SJ_SI_SJ_NS1D_6fusion15FusionCallbacksIS1H_NS1O_17LinearCombinationISI_fSI_fLNS_15FloatRoundStyleE2EEES1J_S1N_JEEENS4_5SM1004TMEM4LOAD26SM100_TMEM_LOAD_32dp32b32xENS4_13SM90_TMA_LOADENS11_INS12_ILi2ELi4ELi3EEES15_NSS_INS5_IJS16_S1L_EEENS5_IJS1L_SC_EEEEEEENS4_39AutoVectorizingCopyWithAssumedAlignmentILi128EEENS4_14SM90_TMA_STOREES23_S25_S25_EEEvvEEEEvNT_6ParamsE) ;  /* 0xffffff7802507950 */ /* 0x000fea0003c3ffff */
.L_x_171:
[----:B------:R-:W-:-:S00]  /*86c0*/  BRA `(.L_x_171) ;  /* 0xfffffffc00fc7947 */ /* 0x000fc0000383ffff */
[----:B------:R-:W-:-:S00]  /*86d0*/  NOP ;  /* 0x0000000000007918 */ /* 0x000fc00000000000 */
        /* <DEDUP_REMOVED lines=10> */
.L_x_172:


//--------------------- .nv.global.init           --------------------------
	.section	.nv.global.init,"aw",@progbits
.nv.global.init:
	.type		$str$27,@object
	.size		$str$27,($str$28 - $str$27)
$str$27:
        /*0000*/ 	.byte	0x28, 0x61, 0x64, 0x64, 0x72, 0x65, 0x73, 0x73, 0x20, 0x26, 0x20, 0x6d, 0x61, 0x73, 0x6b, 0x29
        /*0010*/ 	.byte	0x20, 0x3d, 0x3d, 0x20, 0x30, 0x00
	.type		$str$28,@object
	.size		$str$28,($str$26 - $str$28)
$str$28:
        /*0016*/ 	.byte	0x2f, 0x74, 0x6d, 0x70, 0x2f, 0x63, 0x75, 0x74, 0x6c, 0x61, 0x73, 0x73, 0x5f, 0x73, 0x77, 0x65
        /*0026*/ 	.byte	0x65, 0x70, 0x5f, 0x73, 0x72, 0x63, 0x2f, 0x69, 0x6e, 0x63, 0x6c, 0x75, 0x64, 0x65, 0x2f, 0x63
        /*0036*/ 	.byte	0x75, 0x74, 0x65, 0x2f, 0x70, 0x6f, 0x69, 0x6e, 0x74, 0x65, 0x72, 0x5f, 0x66, 0x6c, 0x61, 0x67
        /*0046*/ 	.byte	0x67, 0x65, 0x64, 0x2e, 0x68, 0x70, 0x70, 0x00
	.type		$str$26,@object
	.size		$str$26,($str$25 - $str$26)
$str$26:
        /*004e*/ 	.byte	0x2f, 0x74, 0x6d, 0x70, 0x2f, 0x63, 0x75, 0x74, 0x6c, 0x61, 0x73, 0x73, 0x5f, 0x73, 0x77, 0x65
        /*005e*/ 	.byte	0x65, 0x70, 0x5f, 0x73, 0x72, 0x63, 0x2f, 0x69, 0x6e, 0x63, 0x6c, 0x75, 0x64, 0x65, 0x2f, 0x63
        /*006e*/ 	.byte	0x75, 0x74, 0x65, 0x2f, 0x61, 0x74, 0x6f, 0x6d, 0x2f, 0x63, 0x6f, 0x70, 0x79, 0x5f, 0x74, 0x72
        /*007e*/ 	.byte	0x61, 0x69, 0x74, 0x73, 0x5f, 0x73, 0x6d, 0x31, 0x30, 0x30, 0x2e, 0x68, 0x70, 0x70, 0x00
	.type		$str$25,@object
	.size		$str$25,(__unnamed_1 - $str$25)
$str$25:
        /*008d*/ 	.byte	0x28, 0x28, 0x75, 0x69, 0x6e, 0x74, 0x33, 0x32, 0x5f, 0x74, 0x28, 0x74, 0x68, 0x72, 0x65, 0x61
        /*009d*/ 	.byte	0x64, 0x49, 0x64, 0x78, 0x2e, 0x78, 0x29, 0x20, 0x2f, 0x20, 0x33, 0x32, 0x29, 0x20, 0x25, 0x20
        /*00ad*/ 	.byte	0x34, 0x29, 0x20, 0x3d, 0x3d, 0x20, 0x28, 0x28, 0x28, 0x74, 0x6d, 0x65, 0x6d, 0x5f, 0x61, 0x64
        /*00bd*/ 	.byte	0x64, 0x72, 0x20, 0x3e, 0x3e, 0x20, 0x31, 0x36, 0x29, 0x20, 0x2f, 0x20, 0x33, 0x32, 0x29, 0x20
        /*00cd*/ 	.byte	0x25, 0x20, 0x34, 0x29, 0x00
	.type		__unnamed_1,@object
	.size		__unnamed_1,(__unnamed_2 - __unnamed_1)
__unnamed_1:
        /*00d2*/ 	.byte	0x61, 0x75, 0x74, 0x6f, 0x20, 0x63, 0x75, 0x74, 0x65, 0x3a, 0x3a, 0x61, 0x73, 0x5f, 0x70, 0x6f
        /* <DEDUP_REMOVED lines=24> */
        /*0262*/ 	.byte	0x3e, 0x3e, 0x3e, 0x3e, 0x5d, 0x00
	.type		__unnamed_2,@object
	.size		__unnamed_2,(.L_2 - __unnamed_2)
__unnamed_2:
        /* <DEDUP_REMOVED lines=42> */
        /*0508*/ 	.byte	0x3e, 0x3e, 0x5d, 0x00
.L_2:


//--------------------- .nv.shared._ZN7cutlass13device_kernelINS_4gemm6kernel13GemmUniversalIN4cute5tupleIJiiiiEEENS1_10collective13CollectiveMmaINS1_35MainloopSm100TmaUmmaWarpSpecializedILi3ELi2ELi4ENS5_IJNS4_1CILi2EEENSA_ILi1EEESC_EEEEENS5_IJNSA_ILi256EEENSA_ILi64EEESG_EEENS_6half_tENS5_IJlSC_lEEESI_SJ_NS4_8TiledMMAINS4_8MMA_AtomIJNS4_26SM100_MMA_F16BF16_2x1SM_SSISI_SI_fLi256ELi64ELNS4_4UMMA5MajorE0ELSO_0ELNSN_7ScaleInE0ELSP_0EEEEEENS4_6LayoutINS5_IJSC_SC_SC_EEENS5_IJNSA_ILi0EEESU_SU_EEEEENS5_IJNS4_10UnderscoreESX_SX_EEEEENS4_18SM100_TMA_2SM_LOADENS4_14ComposedLayoutINS4_7SwizzleILi3ELi4ELi3EEENS4_18smem_ptr_flag_bitsILi16EEENSS_INS5_IJNSA_ILi8EEESG_EEENS5_IJSG_SC_EEEEEEEvNS4_8identityES10_S1A_vS1B_EENS_8epilogue10collective18CollectiveEpilogueINS1D_23Sm100TmaWarpSpecializedILi3ELi2ELi32ELb1ELb0EEEJNS5_IJNSA_ILi128EEESG_SG_EEENS5_IJNSS_IS1I_SC_EENSS_INSA_ILi32EEESC_EEEEESI_SJ_SI_SJ_NS1D_6fusion15FusionCallbacksIS1H_NS1O_17LinearCombinationISI_fSI_fLNS_15FloatRoundStyleE2EEES1J_S1N_JEEENS4_5SM1004TMEM4LOAD26SM100_TMEM_LOAD_32dp32b32xENS4_13SM90_TMA_LOADENS11_INS12_ILi2ELi4ELi3EEES15_NSS_INS5_IJS16_S1L_EEENS5_IJS1L_SC_EEEEEEENS4_39AutoVectorizingCopyWithAssumedAlignmentILi128EEENS4_14SM90_TMA_STOREES23_S25_S25_EEEvvEEEEvNT_6ParamsE --------------------------
	.section	.nv.shared._ZN7cutlass13device_kernelINS_4gemm6kernel13GemmUniversalIN4cute5tupleIJiiiiEEENS1_10collective13CollectiveMmaINS1_35MainloopSm100TmaUmmaWarpSpecializedILi3ELi2ELi4ENS5_IJNS4_1CILi2EEENSA_ILi1EEESC_EEEEENS5_IJNSA_ILi256EEENSA_ILi64EEESG_EEENS_6half_tENS5_IJlSC_lEEESI_SJ_NS4_8TiledMMAINS4_8MMA_AtomIJNS4_26SM100_MMA_F16BF16_2x1SM_SSISI_SI_fLi256ELi64ELNS4_4UMMA5MajorE0ELSO_0ELNSN_7ScaleInE0ELSP_0EEEEEENS4_6LayoutINS5_IJSC_SC_SC_EEENS5_IJNSA_ILi0EEESU_SU_EEEEENS5_IJNS4_10UnderscoreESX_SX_EEEEENS4_18SM100_TMA_2SM_LOADENS4_14ComposedLayoutINS4_7SwizzleILi3ELi4ELi3EEENS4_18smem_ptr_flag_bitsILi16EEENSS_INS5_IJNSA_ILi8EEESG_EEENS5_IJSG_SC_EEEEEEEvNS4_8identityES10_S1A_vS1B_EENS_8epilogue10collective18CollectiveEpilogueINS1D_23Sm100TmaWarpSpecializedILi3ELi2ELi32ELb1ELb0EEEJNS5_IJNSA_ILi128EEESG_SG_EEENS5_IJNSS_IS1I_SC_EENSS_INSA_ILi32EEESC_EEEEESI_SJ_SI_SJ_NS1D_6fusion15FusionCallbacksIS1H_NS1O_17LinearCombinationISI_fSI_fLNS_15FloatRoundStyleE2EEES1J_S1N_JEEENS4_5SM1004TMEM4LOAD26SM100_TMEM_LOAD_32dp32b32xENS4_13SM90_TMA_LOADENS11_INS12_ILi2ELi4ELi3EEES15_NSS_INS5_IJS16_S1L_EEENS5_IJS1L_SC_EEEEEEENS4_39AutoVectorizingCopyWithAssumedAlignmentILi128EEENS4_14SM90_TMA_STOREES23_S25_S25_EEEvvEEEEvNT_6ParamsE,"aw",@nobits
	.sectionflags	@""
	.align	16
	.zero		1024


//--------------------- .nv.shared.reserved.0     --------------------------
	.section	.nv.shared.reserved.0,"aw",@nobits
	.weak		__nv_reservedSMEM_offset_0_alias
	.size		__nv_reservedSMEM_offset_0_alias, 0, 64
	.other		__nv_reservedSMEM_offset_0_alias,@"STO_CUDA_RESERVED_SHARED STV_DEFAULT"
__nv_reservedSMEM_offset_0_alias:
	.zero		0
.nv.shared.reserved.0:
	.zero		64
	.weak		__nv_reservedSMEM_tcgen05_partition
	.type		__nv_reservedSMEM_tcgen05_partition,@object
	.size		__nv_reservedSMEM_tcgen05_partition,(.L_0 - __nv_reservedSMEM_tcgen05_partition)
__nv_reservedSMEM_tcgen05_partition:
	.zero		32
.L_0:


//--------------------- .nv.global                --------------------------
	.section	.nv.global,"aw",@nobits
.nv.global:
	.type		_ZN39_INTERNAL_42840f16_4_k_cu_b510695d_66744cute1_E,@object
	.size		_ZN39_INTERNAL_42840f16_4_k_cu_b510695d_66744cute1_E,(_ZN39_INTERNAL_42840f16_4_k_cu_b510695d_66744cuda3std3__45__cpo6cbeginE - _ZN39_INTERNAL_42840f16_4_k_cu_b510695d_66744cute1_E)
_ZN39_INTERNAL_42840f16_4_k_cu_b510695d_66744cute1_E:
	.zero		1
	.type		_ZN39_INTERNAL_42840f16_4_k_cu_b510695d_66744cuda3std3__45__cpo6cbeginE,@object
	.size		_ZN39_INTERNAL_42840f16_4_k_cu_b510695d_66744cuda3std3__45__cpo6cbeginE,(_ZN39_INTERNAL_42840f16_4_k_cu_b510695d_66744cuda3std3__48in_placeE - _ZN39_INTERNAL_42840f16_4_k_cu_b510695d_66744cuda3std3__45__cpo6cbeginE)
_ZN39_INTERNAL_42840f16_4_k_cu_b510695d_66744cuda3std3__45__cpo6cbeginE:
	.zero		1
	.type		_ZN39_INTERNAL_42840f16_4_k_cu_b510695d_66744cuda3std3__48in_placeE,@object
	.size		_ZN39_INTERNAL_42840f16_4_k_cu_b510695d_66744cuda3std3__48in_placeE,(_ZN39_INTERNAL_42840f16_4_k_cu_b510695d_66744cuda3std6ranges3__45__cpo9iter_moveE - _ZN39_INTERNAL_42840f16_4_k_cu_b510695d_66744cuda3std3__48in_placeE)
_ZN39_INTERNAL_42840f16_4_k_cu_b510695d_66744cuda3std3__48in_placeE:
	.zero		1
	.type		_ZN39_INTERNAL_42840f16_4_k_cu_b510695d_66744cuda3std6ranges3__45__cpo9iter_moveE,@object
	.size		_ZN39_INTERNAL_42840f16_4_k_cu_b510695d_66744cuda3std6ranges3__45__cpo9iter_moveE,(_ZN39_INTERNAL_42840f16_4_k_cu_b510695d_66744cuda3std3__45__cpo5beginE - _ZN39_INTERNAL_42840f16_4_k_cu_b510695d_66744cuda3std6ranges3__45__cpo9iter_moveE)
_ZN39_INTERNAL_42840f16_4_k_cu_b510695d_66744cuda3std6ranges3__45__cpo9iter_moveE:
	.zero		1
	.type		_ZN39_INTERNAL_42840f16_4_k_cu_b510695d_66744cuda3std3__45__cpo5beginE,@object
	.size		_ZN39_INTERNAL_42840f16_4_k_cu_b510695d_66744cuda3std3__45__cpo5beginE,(_ZN39_INTERNAL_42840f16_4_k_cu_b510695d_66744cuda3std3__441_GLOBAL__N__42840f16_4_k_cu_b510695d_66746ignoreE - _ZN39_INTERNAL_42840f16_4_k_cu_b510695d_66744cuda3std3__45__cpo5beginE)
_ZN39_INTERNAL_42840f16_4_k_cu_b510695d_66744cuda3std3__45__cpo5beginE:
	.zero		1
	.type		_ZN39_INTERNAL_42840f16_4_k_cu_b510695d_66744cuda3std3__441_GLOBAL__N__42840f16_4_k_cu_b510695d_66746ignoreE,@object
	.size		_ZN39_INTERNAL_42840f16_4_k_cu_b510695d_66744cuda3std3__441_GLOBAL__N__42840f16_4_k_cu_b510695d_66746ignoreE,(_ZN39_INTERNAL_42840f16_4_k_cu_b510695d_66744cute7productE - _ZN39_INTERNAL_42840f16_4_k_cu_b510695d_66744cuda3std3__441_GLOBAL__N__42840f16_4_k_cu_b510695d_66746ignoreE)
_ZN39_INTERNAL_42840f16_4_k_cu_b510695d_66744cuda3std3__441_GLOBAL__N__42840f16_4_k_cu_b510695d_66746ignoreE:
	.zero		1
	.type		_ZN39_INTERNAL_42840f16_4_k_cu_b510695d_66744cute7productE,@object
	.size		_ZN39_INTERNAL_42840f16_4_k_cu_b510695d_66744cute7productE,(_ZN39_INTERNAL_42840f16_4_k_cu_b510695d_66744cuda3std3__45__cpo3endE - _ZN39_INTERNAL_42840f16_4_k_cu_b510695d_66744cute7productE)
_ZN39_INTERNAL_42840f16_4_k_cu_b510695d_66744cute7productE:
	.zero		1
	.type		_ZN39_INTERNAL_42840f16_4_k_cu_b510695d_66744cuda3std3__45__cpo3endE,@object
	.size		_ZN39_INTERNAL_42840f16_4_k_cu_b510695d_66744cuda3std3__45__cpo3endE,(_ZN39_INTERNAL_42840f16_4_k_cu_b510695d_66744cuda3std3__419piecewise_constructE - _ZN39_INTERNAL_42840f16_4_k_cu_b510695d_66744cuda3std3__45__cpo3endE)
_ZN39_INTERNAL_42840f16_4_k_cu_b510695d_66744cuda3std3__45__cpo3endE:
	.zero		1
	.type		_ZN39_INTERNAL_42840f16_4_k_cu_b510695d_66744cuda3std3__419piecewise_constructE,@object
	.size		_ZN39_INTERNAL_42840f16_4_k_cu_b510695d_66744cuda3std3__419piecewise_constructE,(_ZN39_INTERNAL_42840f16_4_k_cu_b510695d_66744cuda3std3__45__cpo4cendE - _ZN39_INTERNAL_42840f16_4_k_cu_b510695d_66744cuda3std3__419piecewise_constructE)
_ZN39_INTERNAL_42840f16_4_k_cu_b510695d_66744cuda3std3__419piecewise_constructE:
	.zero		1
	.type		_ZN39_INTERNAL_42840f16_4_k_cu_b510695d_66744cuda3std3__45__cpo4cendE,@object
	.size		_ZN39_INTERNAL_42840f16_4_k_cu_b510695d_66744cuda3std3__45__cpo4cendE,(_ZN39_INTERNAL_42840f16_4_k_cu_b510695d_66744cuda3std6ranges3__45__cpo4swapE - _ZN39_INTERNAL_42840f16_4_k_cu_b510695d_66744cuda3std3__45__cpo4cendE)
_ZN39_INTERNAL_42840f16_4_k_cu_b510695d_66744cuda3std3__45__cpo4cendE:
	.zero		1
	.type		_ZN39_INTERNAL_42840f16_4_k_cu_b510695d_66744cuda3std6ranges3__45__cpo4swapE,@object
	.size		_ZN39_INTERNAL_42840f16_4_k_cu_b510695d_66744cuda3std6ranges3__45__cpo4swapE,(.L_10 - _ZN39_INTERNAL_42840f16_4_k_cu_b510695d_66744cuda3std6ranges3__45__cpo4swapE)
_ZN39_INTERNAL_42840f16_4_k_cu_b510695d_66744cuda3std6ranges3__45__cpo4swapE:
	.zero		1
.L_10:


//--------------------- .nv.constant0._ZN7cutlass13device_kernelINS_4gemm6kernel13GemmUniversalIN4cute5tupleIJiiiiEEENS1_10collective13CollectiveMmaINS1_35MainloopSm100TmaUmmaWarpSpecializedILi3ELi2ELi4ENS5_IJNS4_1CILi2EEENSA_ILi1EEESC_EEEEENS5_IJNSA_ILi256EEENSA_ILi64EEESG_EEENS_6half_tENS5_IJlSC_lEEESI_SJ_NS4_8TiledMMAINS4_8MMA_AtomIJNS4_26SM100_MMA_F16BF16_2x1SM_SSISI_SI_fLi256ELi64ELNS4_4UMMA5MajorE0ELSO_0ELNSN_7ScaleInE0ELSP_0EEEEEENS4_6LayoutINS5_IJSC_SC_SC_EEENS5_IJNSA_ILi0EEESU_SU_EEEEENS5_IJNS4_10UnderscoreESX_SX_EEEEENS4_18SM100_TMA_2SM_LOADENS4_14ComposedLayoutINS4_7SwizzleILi3ELi4ELi3EEENS4_18smem_ptr_flag_bitsILi16EEENSS_INS5_IJNSA_ILi8EEESG_EEENS5_IJSG_SC_EEEEEEEvNS4_8identityES10_S1A_vS1B_EENS_8epilogue10collective18CollectiveEpilogueINS1D_23Sm100TmaWarpSpecializedILi3ELi2ELi32ELb1ELb0EEEJNS5_IJNSA_ILi128EEESG_SG_EEENS5_IJNSS_IS1I_SC_EENSS_INSA_ILi32EEESC_EEEEESI_SJ_SI_SJ_NS1D_6fusion15FusionCallbacksIS1H_NS1O_17LinearCombinationISI_fSI_fLNS_15FloatRoundStyleE2EEES1J_S1N_JEEENS4_5SM1004TMEM4LOAD26SM100_TMEM_LOAD_32dp32b32xENS4_13SM90_TMA_LOADENS11_INS12_ILi2ELi4ELi3EEES15_NSS_INS5_IJS16_S1L_EEENS5_IJS1L_SC_EEEEEEENS4_39AutoVectorizingCopyWithAssumedAlignmentILi128EEENS4_14SM90_TMA_STOREES23_S25_S25_EEEvvEEEEvNT_6ParamsE --------------------------
	.section	.nv.constant0._ZN7cutlass13device_kernelINS_4gemm6kernel13GemmUniversalIN4cute5tupleIJiiiiEEENS1_10collective13CollectiveMmaINS1_35MainloopSm100TmaUmmaWarpSpecializedILi3ELi2ELi4ENS5_IJNS4_1CILi2EEENSA_ILi1EEESC_EEEEENS5_IJNSA_ILi256EEENSA_ILi64EEESG_EEENS_6half_tENS5_IJlSC_lEEESI_SJ_NS4_8TiledMMAINS4_8MMA_AtomIJNS4_26SM100_MMA_F16BF16_2x1SM_SSISI_SI_fLi256ELi64ELNS4_4UMMA5MajorE0ELSO_0ELNSN_7ScaleInE0ELSP_0EEEEEENS4_6LayoutINS5_IJSC_SC_SC_EEENS5_IJNSA_ILi0EEESU_SU_EEEEENS5_IJNS4_10UnderscoreESX_SX_EEEEENS4_18SM100_TMA_2SM_LOADENS4_14ComposedLayoutINS4_7SwizzleILi3ELi4ELi3EEENS4_18smem_ptr_flag_bitsILi16EEENSS_INS5_IJNSA_ILi8EEESG_EEENS5_IJSG_SC_EEEEEEEvNS4_8identityES10_S1A_vS1B_EENS_8epilogue10collective18CollectiveEpilogueINS1D_23Sm100TmaWarpSpecializedILi3ELi2ELi32ELb1ELb0EEEJNS5_IJNSA_ILi128EEESG_SG_EEENS5_IJNSS_IS1I_SC_EENSS_INSA_ILi32EEESC_EEEEESI_SJ_SI_SJ_NS1D_6fusion15FusionCallbacksIS1H_NS1O_17LinearCombinationISI_fSI_fLNS_15FloatRoundStyleE2EEES1J_S1N_JEEENS4_5SM1004TMEM4LOAD26SM100_TMEM_LOAD_32dp32b32xENS4_13SM90_TMA_LOADENS11_INS12_ILi2ELi4ELi3EEES15_NSS_INS5_IJS16_S1L_EEENS5_IJS1L_SC_EEEEEEENS4_39AutoVectorizingCopyWithAssumedAlignmentILi128EEENS4_14SM90_TMA_STOREES23_S25_S25_EEEvvEEEEvNT_6ParamsE,"a",@progbits
	.sectionflags	@""
	.align	4
.nv.constant0._ZN7cutlass13device_kernelINS_4gemm6kernel13GemmUniversalIN4cute5tupleIJiiiiEEENS1_10collective13CollectiveMmaINS1_35MainloopSm100TmaUmmaWarpSpecializedILi3ELi2ELi4ENS5_IJNS4_1CILi2EEENSA_ILi1EEESC_EEEEENS5_IJNSA_ILi256EEENSA_ILi64EEESG_EEENS_6half_tENS5_IJlSC_lEEESI_SJ_NS4_8TiledMMAINS4_8MMA_AtomIJNS4_26SM100_MMA_F16BF16_2x1SM_SSISI_SI_fLi256ELi64ELNS4_4UMMA5MajorE0ELSO_0ELNSN_7ScaleInE0ELSP_0EEEEEENS4_6LayoutINS5_IJSC_SC_SC_EEENS5_IJNSA_ILi0EEESU_SU_EEEEENS5_IJNS4_10UnderscoreESX_SX_EEEEENS4_18SM100_TMA_2SM_LOADENS4_14ComposedLayoutINS4_7SwizzleILi3ELi4ELi3EEENS4_18smem_ptr_flag_bitsILi16EEENSS_INS5_IJNSA_ILi8EEESG_EEENS5_IJSG_SC_EEEEEEEvNS4_8identityES10_S1A_vS1B_EENS_8epilogue10collective18CollectiveEpilogueINS1D_23Sm100TmaWarpSpecializedILi3ELi2ELi32ELb1ELb0EEEJNS5_IJNSA_ILi128EEESG_SG_EEENS5_IJNSS_IS1I_SC_EENSS_INSA_ILi32EEESC_EEEEESI_SJ_SI_SJ_NS1D_6fusion15FusionCallbacksIS1H_NS1O_17LinearCombinationISI_fSI_fLNS_15FloatRoundStyleE2EEES1J_S1N_JEEENS4_5SM1004TMEM4LOAD26SM100_TMEM_LOAD_32dp32b32xENS4_13SM90_TMA_LOADENS11_INS12_ILi2ELi4ELi3EEES15_NSS_INS5_IJS16_S1L_EEENS5_IJS1L_SC_EEEEEEENS4_39AutoVectorizingCopyWithAssumedAlignmentILi128EEENS4_14SM90_TMA_STOREES23_S25_S25_EEEvvEEEEvNT_6ParamsE:
	.zero		2944


//--------------------- SYMBOLS --------------------------

	.type		.nv.reservedSmem.offset0,@object
	.size		.nv.reservedSmem.offset0,0x4
	.type		.nv.reservedSmem.cap,@object
	.size		.nv.reservedSmem.cap,0x4
	.type		__assertfail,@function
